	.target	sm_100a

	.elftype	@"ET_EXEC"


//--------------------- .note.nv.tkinfo           --------------------------
	.section	.note.nv.tkinfo,"",@"SHT_NOTE"
	.sectionflags	@"SHF_NOTE_NV_TKINFO"
	.tkinfo
        /*0018*/ 	.word	0x00000081
        /*0030*/ 	.string	""
        /*0030*/ 	.string	"ptxas-blackwell"
        /*0030*/ 	.string	"Cuda compilation tools, release 12.9, V12.9.86"
        /*0030*/ 	.string	"Build cuda_12.9.r12.9/compiler.36037853_0"
        /*0030*/ 	.string	"-v  -suppress-debug-info  -lineinfo  -arch sm_100a "



//--------------------- .note.nv.cuver            --------------------------
	.section	.note.nv.cuver,"",@"SHT_NOTE"
	.sectionflags	@"SHF_NOTE_NV_CUVER"
        /*0018*/ 	.short	0x0001
        /*001a*/ 	.short	0x0064
        /*001c*/ 	.short	0x0001
        /*001e*/ 	.short	0x0000
        /*0020*/ 	.short	0x0001
        /*0022*/ 	.short	0x0000


//--------------------- .nv.info                  --------------------------
	.section	.nv.info,"",@"SHT_CUDA_INFO"
	.align	4


	//----- nvinfo : EIATTR_REGCOUNT
	.align		4
        /*0000*/ 	.byte	0x04, 0x2f
        /*0002*/ 	.short	(.L_4 - .L_3)
	.align		4
.L_3:
        /*0004*/ 	.word	index@(gluon_mma)
        /*0008*/ 	.word	0x00000063


	//----- nvinfo : EIATTR_FRAME_SIZE
	.align		4
.L_4:
        /*000c*/ 	.byte	0x04, 0x11
        /*000e*/ 	.short	(.L_6 - .L_5)
	.align		4
.L_5:
        /*0010*/ 	.word	index@($__internal_2_$__cuda_sm10x_tcgen05_guardrail_trap_unallocated_columns_being_dealloced)
        /*0014*/ 	.word	0x00000000


	//----- nvinfo : EIATTR_FRAME_SIZE
	.align		4
.L_6:
        /*0018*/ 	.byte	0x04, 0x11
        /*001a*/ 	.short	(.L_8 - .L_7)
	.align		4
.L_7:
        /*001c*/ 	.word	index@($__internal_1_$__cuda_sm10x_tcgen05_guardrail_trap_phase_invalid_during_alloc)
        /*0020*/ 	.word	0x00000000


	//----- nvinfo : EIATTR_FRAME_SIZE
	.align		4
.L_8:
        /*0024*/ 	.byte	0x04, 0x11
        /*0026*/ 	.short	(.L_10 - .L_9)
	.align		4
.L_9:
        /*0028*/ 	.word	index@($__internal_0_$__cuda_sm10x_tcgen05_guardrail_trap_col_being_dealloced_not_returned_by_alloc)
        /*002c*/ 	.word	0x00000000


	//----- nvinfo : EIATTR_FRAME_SIZE
	.align		4
.L_10:
        /*0030*/ 	.byte	0x04, 0x11
        /*0032*/ 	.short	(.L_12 - .L_11)
	.align		4
.L_11:
        /*0034*/ 	.word	index@(gluon_mma)
        /*0038*/ 	.word	0x00000000


	//----- nvinfo : EIATTR_MIN_STACK_SIZE
	.align		4
.L_12:
        /*003c*/ 	.byte	0x04, 0x12
        /*003e*/ 	.short	(.L_14 - .L_13)
	.align		4
.L_13:
        /*0040*/ 	.word	index@(gluon_mma)
        /*0044*/ 	.word	0x00000000
.L_14:


//--------------------- .nv.info.gluon_mma        --------------------------
	.section	.nv.info.gluon_mma,"",@"SHT_CUDA_INFO"
	.sectionflags	@""
	.align	4


	//----- nvinfo : EIATTR_CUDA_API_VERSION
	.align		4
        /*0000*/ 	.byte	0x04, 0x37
        /*0002*/ 	.short	(.L_16 - .L_15)
.L_15:
        /*0004*/ 	.word	0x00000081


	//----- nvinfo : EIATTR_KPARAM_INFO
	.align		4
.L_16:
        /*0008*/ 	.byte	0x04, 0x17
        /*000a*/ 	.short	(.L_18 - .L_17)
.L_17:
        /*000c*/ 	.word	0x00000000
        /*0010*/ 	.short	0x0004
        /*0012*/ 	.short	0x0020
        /*0014*/ 	.byte	0x00, 0xf4, 0x21, 0x00


	//----- nvinfo : EIATTR_KPARAM_INFO
	.align		4
.L_18:
        /*0018*/ 	.byte	0x04, 0x17
        /*001a*/ 	.short	(.L_20 - .L_19)
.L_19:
        /*001c*/ 	.word	0x00000000
        /*0020*/ 	.short	0x0003
        /*0022*/ 	.short	0x0018
        /*0024*/ 	.byte	0x00, 0xf4, 0x21, 0x00


	//----- nvinfo : EIATTR_KPARAM_INFO
	.align		4
.L_20:
        /*0028*/ 	.byte	0x04, 0x17
        /*002a*/ 	.short	(.L_22 - .L_21)
.L_21:
        /*002c*/ 	.word	0x00000000
        /*0030*/ 	.short	0x0002
        /*0032*/ 	.short	0x0010
        /*0034*/ 	.byte	0x00, 0xf4, 0x21, 0x00


	//----- nvinfo : EIATTR_KPARAM_INFO
	.align		4
.L_22:
        /*0038*/ 	.byte	0x04, 0x17
        /*003a*/ 	.short	(.L_24 - .L_23)
.L_23:
        /*003c*/ 	.word	0x00000000
        /*0040*/ 	.short	0x0001
        /*0042*/ 	.short	0x0008
        /*0044*/ 	.byte	0x00, 0xf4, 0x21, 0x00


	//----- nvinfo : EIATTR_KPARAM_INFO
	.align		4
.L_24:
        /*0048*/ 	.byte	0x04, 0x17
        /*004a*/ 	.short	(.L_26 - .L_25)
.L_25:
        /*004c*/ 	.word	0x00000000
        /*0050*/ 	.short	0x0000
        /*0052*/ 	.short	0x0000
        /*0054*/ 	.byte	0x00, 0xf4, 0x21, 0x00


	//----- nvinfo : EIATTR_AT_ENTRY_FRAGMENTS
	.align		4
.L_26:
        /*0058*/ 	.byte	0x04, 0x4f
        /*005a*/ 	.short	(.L_28 - .L_27)


	//   ....[0]....
.L_27:
        /*005c*/ 	.word	0x00000004


	//----- nvinfo : EIATTR_RESERVED_SMEM_USED
	.align		4
.L_28:
        /*0060*/ 	.byte	0x01, 0x41
	.zero		2


	//----- nvinfo : EIATTR_SPARSE_MMA_MASK
	.align		4
        /*0064*/ 	.byte	0x03, 0x50
        /*0066*/ 	.short	0x0000


	//----- nvinfo : EIATTR_TCGEN05_1CTA_USED
	.align		4
        /*0068*/ 	.byte	0x01, 0x51
	.zero		2


	//----- nvinfo : EIATTR_MAXREG_COUNT
	.align		4
        /*006c*/ 	.byte	0x03, 0x1b
        /*006e*/ 	.short	0x00ff


	//----- nvinfo : EIATTR_NUM_BARRIERS
	.align		4
        /*0070*/ 	.byte	0x02, 0x4c
        /*0072*/ 	.byte	0x01
	.zero		1


	//----- nvinfo : EIATTR_INT_WARP_WIDE_INSTR_OFFSETS
	.align		4
        /*0074*/ 	.byte	0x04, 0x31
        /*0076*/ 	.short	(.L_30 - .L_29)


	//   ....[0]....
.L_29:
        /*0078*/ 	.word	0x00000cd0


	//   ....[1]....
        /*007c*/ 	.word	0x00000d00


	//   ....[2]....
        /*0080*/ 	.word	0x000010a0


	//   ....[3]....
        /*0084*/ 	.word	0x000010b0


	//   ....[4]....
        /*0088*/ 	.word	0x00001f60


	//   ....[5]....
        /*008c*/ 	.word	0x00001fb0


	//----- nvinfo : EIATTR_COOP_GROUP_MASK_REGIDS
	.align		4
.L_30:
        /*0090*/ 	.byte	0x04, 0x29
        /*0092*/ 	.short	(.L_32 - .L_31)


	//   ....[0]....
.L_31:
        /*0094*/ 	.word	0xffffffff


	//   ....[1]....
        /*0098*/ 	.word	0xffffffff


	//   ....[2]....
        /*009c*/ 	.word	0xffffffff


	//   ....[3]....
        /*00a0*/ 	.word	0xffffffff


	//----- nvinfo : EIATTR_COOP_GROUP_INSTR_OFFSETS
	.align		4
.L_32:
        /*00a4*/ 	.byte	0x04, 0x28
        /*00a6*/ 	.short	(.L_34 - .L_33)


	//   ....[0]....
.L_33:
        /*00a8*/ 	.word	0x00000050


	//   ....[1]....
        /*00ac*/ 	.word	0x00000310


	//   ....[2]....
        /*00b0*/ 	.word	0x00001df0


	//   ....[3]....
        /*00b4*/ 	.word	0x00002060


	//----- nvinfo : EIATTR_VRC_CTA_INIT_COUNT
	.align		4
.L_34:
        /*00b8*/ 	.byte	0x02, 0x4a
        /*00ba*/ 	.byte	0x80
	.zero		1


	//----- nvinfo : EIATTR_MBARRIER_INSTR_OFFSETS
	.align		4
        /*00bc*/ 	.byte	0x04, 0x39
        /*00be*/ 	.short	(.L_36 - .L_35)


	//   ....[0]....
.L_35:
        /*00c0*/ 	.word	0x00000f80
        /*00c4*/ 	.word	0x000000ff
        /*00c8*/ 	.word	0x00002000
        /*00cc*/ 	.short	0x0100
        /*00ce*/ 	.byte	0x0a
	.zero		1


	//   ....[1]....
        /*00d0*/ 	.word	0x00001140
        /*00d4*/ 	.word	0x000000ff
        /*00d8*/ 	.word	0x00002000
        /*00dc*/ 	.short	0x010a
        /*00de*/ 	.byte	0x0a
	.zero		1


	//   ....[2]....
        /*00e0*/ 	.word	0x00001290
        /*00e4*/ 	.word	0x000000ff
        /*00e8*/ 	.word	0x00002000
        /*00ec*/ 	.short	0x0108
        /*00ee*/ 	.byte	0x0a
	.zero		1


	//   ....[3]....
        /*00f0*/ 	.word	0x00002080
        /*00f4*/ 	.word	0x000000ff
        /*00f8*/ 	.word	0x00002000
        /*00fc*/ 	.short	0x010a
        /*00fe*/ 	.byte	0x0a
	.zero		1


	//----- nvinfo : EIATTR_NUM_MBARRIERS
	.align		4
.L_36:
        /*0100*/ 	.byte	0x03, 0x38
        /*0102*/ 	.short	0x0001


	//----- nvinfo : EIATTR_EXIT_INSTR_OFFSETS
	.align		4
        /*0104*/ 	.byte	0x04, 0x1c
        /*0106*/ 	.short	(.L_38 - .L_37)


	//   ....[0]....
.L_37:
        /*0108*/ 	.word	0x00002070


	//----- nvinfo : EIATTR_REQNTID
	.align		4
.L_38:
        /*010c*/ 	.byte	0x04, 0x10
        /*010e*/ 	.short	(.L_40 - .L_39)
.L_39:
        /*0110*/ 	.word	0x00000100
        /*0114*/ 	.word	0x00000001
        /*0118*/ 	.word	0x00000001


	//----- nvinfo : EIATTR_CRS_STACK_SIZE
	.align		4
.L_40:
        /*011c*/ 	.byte	0x04, 0x1e
        /*011e*/ 	.short	(.L_42 - .L_41)
.L_41:
        /*0120*/ 	.word	0x00000000


	//----- nvinfo : EIATTR_CBANK_PARAM_SIZE
	.align		4
.L_42:
        /*0124*/ 	.byte	0x03, 0x19
        /*0126*/ 	.short	0x0028


	//----- nvinfo : EIATTR_PARAM_CBANK
	.align		4
        /*0128*/ 	.byte	0x04, 0x0a
        /*012a*/ 	.short	(.L_44 - .L_43)
	.align		4
.L_43:
        /*012c*/ 	.word	index@(.nv.constant0.gluon_mma)
        /*0130*/ 	.short	0x0380
        /*0132*/ 	.short	0x0028


	//----- nvinfo : EIATTR_SW_WAR
	.align		4
.L_44:
        /*0134*/ 	.byte	0x04, 0x36
        /*0136*/ 	.short	(.L_46 - .L_45)
.L_45:
        /*0138*/ 	.word	0x00000008
.L_46:


//--------------------- .nv.compat                --------------------------
	.section	.nv.compat,"",@"SHT_CUDA_COMPAT_INFO"
	.align	4
        /*0000*/ 	.byte	0x02, 0x02, 0x02, 0x00, 0x02, 0x05, 0x05, 0x00, 0x02, 0x03, 0x00, 0x00, 0x02, 0x06, 0x01, 0x00


//--------------------- .nv.callgraph             --------------------------
	.section	.nv.callgraph,"",@"SHT_CUDA_CALLGRAPH"
	.align	4
	.sectionentsize	8
	.align		4
        /*0000*/ 	.word	0x00000000
	.align		4
        /*0004*/ 	.word	0xffffffff
	.align		4
        /*0008*/ 	.word	0x00000000
	.align		4
        /*000c*/ 	.word	0xfffffffe
	.align		4
        /*0010*/ 	.word	0x00000000
	.align		4
        /*0014*/ 	.word	0xfffffffd
	.align		4
        /*0018*/ 	.word	0x00000000
	.align		4
        /*001c*/ 	.word	0xfffffffc


//--------------------- .text.gluon_mma           --------------------------
	.section	.text.gluon_mma,"ax",@progbits
	.align	128
        .global         gluon_mma
        .type           gluon_mma,@function
        .size           gluon_mma,(.L_x_15 - gluon_mma)
        .other          gluon_mma,@"STO_CUDA_ENTRY STV_DEFAULT"
gluon_mma:
.text.gluon_mma:
[----:B------:R-:W0:Y:S01]  /*0000*/  LDC R1, c[0x0][0x37c] ;  /* 0x0000df00ff017b82 */ /* 0x000e220000000800 */
[----:B------:R-:W1:Y:S02]  /*0010*/  S2R R3, SR_TID.X ;  /* 0x0000000000037919 */ /* 0x000e640000002100 */
[----:B-1----:R-:W-:-:S13]  /*0020*/  ISETP.GE.U32.AND P1, PT, R3, 0x20, PT ;  /* 0x000000200300780c */ /* 0x002fda0003f26070 */
[----:B------:R-:W-:Y:S05]  /*0030*/  @P1 BRA `(.L_x_0) ;  /* 0x0000000000b81947 */ /* 0x000fea0003800000 */
[----:B------:R-:W1:Y:S01]  /*0040*/  S2UR UR6, SR_CgaCtaId ;  /* 0x00000000000679c3 */ /* 0x000e620000008800 */
[----:B------:R-:W-:Y:S01]  /*0050*/  NOP ;  /* 0x0000000000007918 */ /* 0x000fe20000000000 */
[----:B------:R-:W-:Y:S02]  /*0060*/  UMOV UR4, 0x40 ;  /* 0x0000004000047882 */ /* 0x000fe40000000000 */
[----:B-1----:R-:W-:-:S09]  /*0070*/  ULEA UR4, UR6, UR4, 0x18 ;  /* 0x0000000406047291 */ /* 0x002fd2000f8ec0ff */
[----:B------:R-:W1:Y:S01]  /*0080*/  LDS.U8 R0, [UR4] ;  /* 0x00000004ff007984 */ /* 0x000e620008000000 */
[----:B------:R-:W-:Y:S02]  /*0090*/  UMOV UR4, 0x400 ;  /* 0x0000040000047882 */ /* 0x000fe40000000000 */
[----:B------:R-:W-:Y:S01]  /*00a0*/  ULEA UR4, UR6, UR4, 0x18 ;  /* 0x0000000406047291 */ /* 0x000fe2000f8ec0ff */
[----:B-1----:R-:W-:-:S13]  /*00b0*/  ISETP.NE.AND P0, PT, R0, RZ, PT ;  /* 0x000000ff0000720c */ /* 0x002fda0003f05270 */
[----:B------:R-:W-:Y:S05]  /*00c0*/  @P0 BRA `(.L_x_1) ;  /* 0x00000000007c0947 */ /* 0x000fea0003800000 */
[----:B------:R-:W-:-:S13]  /*00d0*/  ELECT P0, URZ, PT ;  /* 0x0000000000ff782f */ /* 0x000fda0003800000 */
[----:B------:R-:W-:Y:S05]  /*00e0*/  @!P0 BRA `(.L_x_2) ;  /* 0x0000000000848947 */ /* 0x000fea0003800000 */
[----:B------:R-:W-:Y:S01]  /*00f0*/  UMOV UR5, 0x4 ;  /* 0x0000000400057882 */ /* 0x000fe20000000000 */
[----:B------:R-:W-:Y:S02]  /*0100*/  IMAD.MOV.U32 R7, RZ, RZ, 0x1 ;  /* 0x00000001ff077424 */ /* 0x000fe400078e00ff */
[----:B------:R-:W-:Y:S02]  /*0110*/  IMAD.MOV.U32 R5, RZ, RZ, 0xf ;  /* 0x0000000fff057424 */ /* 0x000fe400078e00ff */
[----:B------:R-:W-:Y:S04]  /*0120*/  DEPBAR.LE SB1, 0x36 ;  /* 0x00009d800000791a */ /* 0x000fe80000000000 */
[----:B------:R-:W1:Y:S02]  /*0130*/  UTCATOMSWS.FIND_AND_SET.ALIGN UP0, UR5, UR5 ;  /* 0x00000005000575e3 */ /* 0x000e640008000800 */
[----:B-1----:R-:W-:-:S04]  /*0140*/  PLOP3.LUT P0, PT, PT, PT, UP0, 0x80, 0x8 ;  /* 0x000000000008781c */ /* 0x002fc80003f0f008 */
[----:B------:R-:W-:-:S04]  /*0150*/  SEL R0, RZ, 0xffffffff, !P0 ;  /* 0xffffffffff007807 */ /* 0x000fc80004000000 */
[----:B------:R-:W-:Y:S01]  /*0160*/  ISETP.NE.AND P0, PT, R0, RZ, PT ;  /* 0x000000ff0000720c */ /* 0x000fe20003f05270 */
[----:B------:R-:W-:-:S12]  /*0170*/  IMAD.U32 R0, RZ, RZ, UR5 ;  /* 0x00000005ff007e24 */ /* 0x000fd8000f8e00ff */
[----:B------:R-:W-:Y:S05]  /*0180*/  @P0 BRA `(.L_x_3) ;  /* 0x0000000000240947 */ /* 0x000fea0003800000 */
.L_x_4:
[----:B------:R-:W-:Y:S05]  /*0190*/  NANOSLEEP 0x64 ;  /* 0x000000640000795d */ /* 0x000fea0003800000 */
[----:B------:R-:W-:-:S05]  /*01a0*/  UMOV UR5, 0x4 ;  /* 0x0000000400057882 */ /* 0x000fca0000000000 */
[----:B------:R-:W-:Y:S04]  /*01b0*/  DEPBAR.LE SB1, 0x36 ;  /* 0x00009d800000791a */ /* 0x000fe80000000000 */
[----:B------:R-:W1:Y:S02]  /*01c0*/  UTCATOMSWS.FIND_AND_SET.ALIGN UP0, UR5, UR5 ;  /* 0x00000005000575e3 */ /* 0x000e640008000800 */
[----:B-1----:R-:W-:-:S04]  /*01d0*/  PLOP3.LUT P0, PT, PT, PT, UP0, 0x80, 0x8 ;  /* 0x000000000008781c */ /* 0x002fc80003f0f008 */
[----:B------:R-:W-:-:S04]  /*01e0*/  SEL R0, RZ, 0xffffffff, !P0 ;  /* 0xffffffffff007807 */ /* 0x000fc80004000000 */
[----:B------:R-:W-:Y:S01]  /*01f0*/  ISETP.NE.AND P0, PT, R0, RZ, PT ;  /* 0x000000ff0000720c */ /* 0x000fe20003f05270 */
[----:B------:R-:W-:-:S12]  /*0200*/  IMAD.U32 R0, RZ, RZ, UR5 ;  /* 0x00000005ff007e24 */ /* 0x000fd8000f8e00ff */
[----:B------:R-:W-:Y:S05]  /*0210*/  @!P0 BRA `(.L_x_4) ;  /* 0xfffffffc00dc8947 */ /* 0x000fea000383ffff */
.L_x_3:
[C---:B------:R-:W-:Y:S01]  /*0220*/  VIADD R4, R0.reuse, 0x10 ;  /* 0x0000001000047836 */ /* 0x040fe20000000000 */
[----:B------:R-:W-:Y:S01]  /*0230*/  UMOV UR5, 0x50 ;  /* 0x0000005000057882 */ /* 0x000fe20000000000 */
[----:B------:R-:W-:Y:S01]  /*0240*/  SHF.L.U32 R2, R5, R0, RZ ;  /* 0x0000000005027219 */ /* 0x000fe200000006ff */
[----:B------:R-:W-:Y:S01]  /*0250*/  ULEA UR5, UR6, UR5, 0x18 ;  /* 0x0000000506057291 */ /* 0x000fe2000f8ec0ff */
[----:B------:R-:W-:Y:S01]  /*0260*/  IMAD.SHL.U32 R0, R0, 0x20, RZ ;  /* 0x0000002000007824 */ /* 0x000fe200078e00ff */
[----:B------:R-:W-:-:S04]  /*0270*/  SHF.L.U32 R5, R7, R4, RZ ;  /* 0x0000000407057219 */ /* 0x000fc800000006ff */
[----:B------:R-:W-:-:S05]  /*0280*/  LOP3.LUT R2, R5, R2, RZ, 0xfc, !PT ;  /* 0x0000000205027212 */ /* 0x000fca00078efcff */
[----:B------:R1:W-:Y:S04]  /*0290*/  ATOMS.OR RZ, [UR5], R2 ;  /* 0x00000002ffff798c */ /* 0x0003e8000b000005 */
[----:B------:R1:W-:Y:S01]  /*02a0*/  STS [UR4], R0 ;  /* 0x00000000ff007988 */ /* 0x0003e20008000804 */
[----:B------:R-:W-:Y:S05]  /*02b0*/  BRA `(.L_x_2) ;  /* 0x0000000000107947 */ /* 0x000fea0003800000 */
.L_x_1:
[----:B------:R-:W-:Y:S01]  /*02c0*/  IMAD.MOV.U32 R0, RZ, RZ, -0x1 ;  /* 0xffffffffff007424 */ /* 0x000fe200078e00ff */
[----:B------:R-:W-:-:S04]  /*02d0*/  MOV R4, 0x300 ;  /* 0x0000030000047802 */ /* 0x000fc80000000f00 */
[----:B------:R1:W-:Y:S03]  /*02e0*/  STS [UR4], R0 ;  /* 0x00000000ff007988 */ /* 0x0003e60008000804 */
[----:B01----:R-:W-:Y:S05]  /*02f0*/  CALL.REL.NOINC `($__internal_1_$__cuda_sm10x_tcgen05_guardrail_trap_phase_invalid_during_alloc) ;  /* 0x0000001c00787944 */ /* 0x003fea0003c00000 */
.L_x_2:
[----:B------:R-:W-:Y:S05]  /*0300*/  WARPSYNC.ALL ;  /* 0x0000000000007948 */ /* 0x000fea0003800000 */
[----:B------:R-:W-:Y:S01]  /*0310*/  NOP ;  /* 0x0000000000007918 */ /* 0x000fe20000000000 */
.L_x_0:
[----:B------:R-:W2:Y:S08]  /*0320*/  S2UR UR9, SR_CgaCtaId ;  /* 0x00000000000979c3 */ /* 0x000eb00000008800 */
[----:B------:R-:W-:Y:S01]  /*0330*/  BAR.SYNC.DEFER_BLOCKING 0x0 ;  /* 0x0000000000007b1d */ /* 0x000fe20000010000 */
[----:B-1----:R-:W-:Y:S02]  /*0340*/  SHF.R.U32.HI R0, RZ, 0x5, R3 ;  /* 0x00000005ff007819 */ /* 0x002fe40000011603 */
[----:B------:R-:W-:-:S02]  /*0350*/  LOP3.LUT R2, R3, 0xe0, RZ, 0xc0, !PT ;  /* 0x000000e003027812 */ /* 0x000fc400078ec0ff */
[----:B------:R-:W-:Y:S01]  /*0360*/  LOP3.LUT R91, R3, 0x1f, RZ, 0xc0, !PT ;  /* 0x0000001f035b7812 */ /* 0x000fe200078ec0ff */
[----:B------:R-:W1:Y:S01]  /*0370*/  LDCU.128 UR16, c[0x0][0x380] ;  /* 0x00007000ff1077ac */ /* 0x000e620008000c00 */
[----:B------:R-:W-:Y:S01]  /*0380*/  SGXT.U32 R0, R0, 0x3 ;  /* 0x000000030000781a */ /* 0x000fe20000000000 */
[----:B------:R-:W-:Y:S01]  /*0390*/  IMAD.SHL.U32 R84, R2, 0x4, RZ ;  /* 0x0000000402547824 */ /* 0x000fe200078e00ff */
[----:B------:R-:W-:Y:S02]  /*03a0*/  UMOV UR4, 0x400 ;  /* 0x0000040000047882 */ /* 0x000fe40000000000 */
[C---:B------:R-:W-:Y:S01]  /*03b0*/  LOP3.LUT R82, R0.reuse, 0x20, RZ, 0xfc, !PT ;  /* 0x0000002000527812 */ /* 0x040fe200078efcff */
[----:B------:R-:W3:Y:S01]  /*03c0*/  LDCU.64 UR12, c[0x0][0x358] ;  /* 0x00006b00ff0c77ac */ /* 0x000ee20008000a00 */
[C---:B------:R-:W-:Y:S02]  /*03d0*/  LOP3.LUT R85, R0.reuse, 0x18, RZ, 0xfc, !PT ;  /* 0x0000001800557812 */ /* 0x040fe400078efcff */
[----:B------:R-:W-:-:S02]  /*03e0*/  LOP3.LUT R81, R0, 0x50, RZ, 0xfc, !PT ;  /* 0x0000005000517812 */ /* 0x000fc400078efcff */
[C---:B------:R-:W-:Y:S02]  /*03f0*/  LOP3.LUT R89, R0.reuse, 0x8, RZ, 0xfc, !PT ;  /* 0x0000000800597812 */ /* 0x040fe400078efcff */
[C---:B------:R-:W-:Y:S02]  /*0400*/  LOP3.LUT R77, R0.reuse, 0x48, RZ, 0xfc, !PT ;  /* 0x00000048004d7812 */ /* 0x040fe400078efcff */
[----:B------:R-:W-:Y:S01]  /*0410*/  LOP3.LUT R87, R0, 0x10, RZ, 0xfc, !PT ;  /* 0x0000001000577812 */ /* 0x000fe200078efcff */
[----:B--2---:R-:W-:Y:S01]  /*0420*/  ULEA UR10, UR9, UR4, 0x18 ;  /* 0x00000004090a7291 */ /* 0x004fe2000f8ec0ff */
[C---:B-1----:R-:W-:Y:S02]  /*0430*/  IADD3 R12, P0, P2, R91.reuse, UR16, R2 ;  /* 0x000000105b0c7c10 */ /* 0x042fe4000fa1e002 */
[----:B------:R-:W-:Y:S02]  /*0440*/  IADD3 R10, P3, P4, R91, UR18, R84 ;  /* 0x000000125b0a7c10 */ /* 0x000fe4000fc7e054 */
[----:B------:R-:W-:-:S02]  /*0450*/  IADD3.X R13, PT, PT, RZ, UR17, RZ, P0, P2 ;  /* 0x00000011ff0d7c10 */ /* 0x000fc400087e44ff */
[C---:B------:R-:W-:Y:S02]  /*0460*/  LEA R20, P0, R82.reuse, UR16, 0x5 ;  /* 0x0000001052147c11 */ /* 0x040fe4000f8028ff */
[----:B------:R-:W1:Y:S01]  /*0470*/  LDS R45, [UR10] ;  /* 0x0000000aff2d7984 */ /* 0x000e620008000800 */
[C---:B------:R-:W-:Y:S02]  /*0480*/  LEA R18, P2, R85.reuse, UR16, 0x5 ;  /* 0x0000001055127c11 */ /* 0x040fe4000f8428ff */
[----:B------:R-:W-:Y:S01]  /*0490*/  LEA.HI.X R21, R82, UR17, RZ, 0x5, P0 ;  /* 0x0000001152157c11 */ /* 0x000fe200080f2cff */
[----:B------:R-:W-:Y:S01]  /*04a0*/  BAR.SYNC.DEFER_BLOCKING 0x0 ;  /* 0x0000000000007b1d */ /* 0x000fe20000010000 */
[----:B------:R-:W-:Y:S02]  /*04b0*/  IADD3.X R11, PT, PT, RZ, UR19, RZ, P3, P4 ;  /* 0x00000013ff0b7c10 */ /* 0x000fe40009fe84ff */
[----:B------:R-:W-:Y:S02]  /*04c0*/  LEA.HI.X R19, R85, UR17, RZ, 0x5, P2 ;  /* 0x0000001155137c11 */ /* 0x000fe400090f2cff */
[----:B------:R-:W-:-:S02]  /*04d0*/  LEA R34, P0, R81, UR16, 0x5 ;  /* 0x0000001051227c11 */ /* 0x000fc4000f8028ff */
[C---:B------:R-:W-:Y:S02]  /*04e0*/  LOP3.LUT R83, R0.reuse, 0x28, RZ, 0xfc, !PT ;  /* 0x0000002800537812 */ /* 0x040fe400078efcff */
[C---:B------:R-:W-:Y:S02]  /*04f0*/  LOP3.LUT R76, R0.reuse, 0x30, RZ, 0xfc, !PT ;  /* 0x00000030004c7812 */ /* 0x040fe400078efcff */
[C---:B------:R-:W-:Y:S02]  /*0500*/  LOP3.LUT R78, R0.reuse, 0x38, RZ, 0xfc, !PT ;  /* 0x00000038004e7812 */ /* 0x040fe400078efcff */
[C---:B------:R-:W-:Y:S02]  /*0510*/  LOP3.LUT R79, R0.reuse, 0x40, RZ, 0xfc, !PT ;  /* 0x00000040004f7812 */ /* 0x040fe400078efcff */
[C---:B------:R-:W-:Y:S02]  /*0520*/  LOP3.LUT R75, R0.reuse, 0x58, RZ, 0xfc, !PT ;  /* 0x00000058004b7812 */ /* 0x040fe400078efcff */
[----:B------:R-:W-:-:S02]  /*0530*/  LOP3.LUT R80, R0, 0x60, RZ, 0xfc, !PT ;  /* 0x0000006000507812 */ /* 0x000fc400078efcff */
[C---:B------:R-:W-:Y:S02]  /*0540*/  LOP3.LUT R74, R0.reuse, 0x68, RZ, 0xfc, !PT ;  /* 0x00000068004a7812 */ /* 0x040fe400078efcff */
[C---:B------:R-:W-:Y:S02]  /*0550*/  LOP3.LUT R72, R0.reuse, 0x70, RZ, 0xfc, !PT ;  /* 0x0000007000487812 */ /* 0x040fe400078efcff */
[----:B------:R-:W-:Y:S01]  /*0560*/  LEA R14, P4, R89, UR16, 0x5 ;  /* 0x00000010590e7c11 */ /* 0x000fe2000f8828ff */
[----:B---3--:R-:W5:Y:S01]  /*0570*/  LDG.E.U8 R8, desc[UR12][R12.64] ;  /* 0x0000000c0c087981 */ /* 0x008f62000c1e1100 */
[----:B------:R-:W-:Y:S02]  /*0580*/  LEA R44, P2, R77, UR16, 0x5 ;  /* 0x000000104d2c7c11 */ /* 0x000fe4000f8428ff */
[----:B------:R-:W-:Y:S01]  /*0590*/  LOP3.LUT R0, R0, 0x78, RZ, 0xfc, !PT ;  /* 0x0000007800007812 */ /* 0x000fe200078efcff */
[----:B------:R-:W5:Y:S01]  /*05a0*/  LDG.E.U8 R7, desc[UR12][R10.64] ;  /* 0x0000000c0a077981 */ /* 0x000f62000c1e1100 */
[----:B------:R-:W-:-:S02]  /*05b0*/  LEA.HI.X R35, R81, UR17, RZ, 0x5, P0 ;  /* 0x0000001151237c11 */ /* 0x000fc400080f2cff */
[----:B------:R-:W-:Y:S01]  /*05c0*/  LEA.HI.X R4, R89, UR17, RZ, 0x5, P4 ;  /* 0x0000001159047c11 */ /* 0x000fe2000a0f2cff */
[----:B------:R-:W5:Y:S01]  /*05d0*/  LDG.E.U8 R6, desc[UR12][R10.64+0x20] ;  /* 0x0000200c0a067981 */ /* 0x000f62000c1e1100 */
[----:B------:R-:W-:Y:S02]  /*05e0*/  LEA.HI.X R46, R77, UR17, RZ, 0x5, P2 ;  /* 0x000000114d2e7c11 */ /* 0x000fe400090f2cff */
[----:B------:R-:W-:Y:S01]  /*05f0*/  IADD3 R14, P0, PT, R91, R14, RZ ;  /* 0x0000000e5b0e7210 */ /* 0x000fe20007f1e0ff */
[----:B------:R-:W5:Y:S01]  /*0600*/  LDG.E.U8 R5, desc[UR12][R10.64+0x60] ;  /* 0x0000600c0a057981 */ /* 0x000f62000c1e1100 */
[C---:B------:R-:W-:Y:S02]  /*0610*/  LEA R36, P2, R0.reuse, UR16, 0x5 ;  /* 0x0000001000247c11 */ /* 0x040fe4000f8428ff */
[C---:B------:R-:W-:Y:S01]  /*0620*/  LEA R16, P3, R87.reuse, UR16, 0x5 ;  /* 0x0000001057107c11 */ /* 0x040fe2000f8628ff */
[----:B------:R-:W-:Y:S01]  /*0630*/  IMAD.X R15, RZ, RZ, R4, P0 ;  /* 0x000000ffff0f7224 */ /* 0x000fe200000e0604 */
[----:B------:R-:W-:Y:S01]  /*0640*/  LEA.HI.X R37, R0, UR17, RZ, 0x5, P2 ;  /* 0x0000001100257c11 */ /* 0x000fe200090f2cff */
[----:B------:R2:W5:Y:S01]  /*0650*/  LDG.E.U8 R4, desc[UR12][R10.64+0x40] ;  /* 0x0000400c0a047981 */ /* 0x000562000c1e1100 */
[----:B------:R-:W-:-:S02]  /*0660*/  LEA.HI.X R9, R87, UR17, RZ, 0x5, P3 ;  /* 0x0000001157097c11 */ /* 0x000fc400098f2cff */
[C---:B------:R-:W-:Y:S02]  /*0670*/  IADD3 R16, P2, PT, R91.reuse, R16, RZ ;  /* 0x000000105b107210 */ /* 0x040fe40007f5e0ff */
[----:B------:R-:W-:Y:S02]  /*0680*/  IADD3 R18, P0, PT, R91, R18, RZ ;  /* 0x000000125b127210 */ /* 0x000fe40007f1e0ff */
[----:B------:R-:W-:Y:S01]  /*0690*/  LEA R30, P6, R83, UR16, 0x5 ;  /* 0x00000010531e7c11 */ /* 0x000fe2000f8c28ff */
[----:B------:R-:W-:Y:S01]  /*06a0*/  IMAD.X R17, RZ, RZ, R9, P2 ;  /* 0x000000ffff117224 */ /* 0x000fe200010e0609 */
[----:B------:R-:W-:Y:S01]  /*06b0*/  IADD3 R20, P2, PT, R91, R20, RZ ;  /* 0x000000145b147210 */ /* 0x000fe20007f5e0ff */
[----:B------:R-:W-:Y:S01]  /*06c0*/  IMAD.X R19, RZ, RZ, R19, P0 ;  /* 0x000000ffff137224 */ /* 0x000fe200000e0613 */
[----:B------:R-:W-:Y:S01]  /*06d0*/  LEA.HI.X R31, R83, UR17, RZ, 0x5, P6 ;  /* 0x00000011531f7c11 */ /* 0x000fe2000b0f2cff */
[----:B--2---:R-:W2:Y:S01]  /*06e0*/  LDC.64 R10, c[0x0][0x388] ;  /* 0x0000e200ff0a7b82 */ /* 0x004ea20000000a00 */
[----:B------:R-:W-:-:S02]  /*06f0*/  IADD3 R12, P0, PT, R91, R30, RZ ;  /* 0x0000001e5b0c7210 */ /* 0x000fc40007f1e0ff */
[----:B------:R-:W-:Y:S02]  /*0700*/  LEA R22, P5, R76, UR16, 0x5 ;  /* 0x000000104c167c11 */ /* 0x000fe4000f8a28ff */
[----:B------:R-:W-:Y:S01]  /*0710*/  LEA R24, P4, R78, UR16, 0x5 ;  /* 0x000000104e187c11 */ /* 0x000fe2000f8828ff */
[----:B------:R-:W-:Y:S01]  /*0720*/  IMAD.X R21, RZ, RZ, R21, P2 ;  /* 0x000000ffff157224 */ /* 0x000fe200010e0615 */
[----:B------:R-:W-:Y:S01]  /*0730*/  LEA.HI.X R23, R76, UR17, RZ, 0x5, P5 ;  /* 0x000000114c177c11 */ /* 0x000fe2000a8f2cff */
[----:B------:R-:W-:Y:S01]  /*0740*/  IMAD.X R13, RZ, RZ, R31, P0 ;  /* 0x000000ffff0d7224 */ /* 0x000fe200000e061f */
[----:B------:R-:W-:Y:S01]  /*0750*/  LEA.HI.X R25, R78, UR17, RZ, 0x5, P4 ;  /* 0x000000114e197c11 */ /* 0x000fe2000a0f2cff */
[----:B------:R3:W5:Y:S01]  /*0760*/  LDG.E.U8 R9, desc[UR12][R14.64] ;  /* 0x0000000c0e097981 */ /* 0x000762000c1e1100 */
[C---:B------:R-:W-:Y:S02]  /*0770*/  IADD3 R22, P2, PT, R91.reuse, R22, RZ ;  /* 0x000000165b167210 */ /* 0x040fe40007f5e0ff */
[----:B------:R-:W-:Y:S01]  /*0780*/  IADD3 R24, P0, PT, R91, R24, RZ ;  /* 0x000000185b187210 */ /* 0x000fe20007f1e0ff */
[----:B------:R4:W5:Y:S01]  /*0790*/  LDG.E.U8 R28, desc[UR12][R16.64] ;  /* 0x0000000c101c7981 */ /* 0x000962000c1e1100 */
[----:B------:R-:W-:Y:S01]  /*07a0*/  LEA R32, P3, R79, UR16, 0x5 ;  /* 0x000000104f207c11 */ /* 0x000fe2000f8628ff */
[----:B------:R-:W-:Y:S01]  /*07b0*/  IMAD.X R23, RZ, RZ, R23, P2 ;  /* 0x000000ffff177224 */ /* 0x000fe200010e0617 */
[----:B------:R-:W-:Y:S01]  /*07c0*/  LEA R42, P6, R75, UR16, 0x5 ;  /* 0x000000104b2a7c11 */ /* 0x000fe2000f8c28ff */
[----:B------:R-:W-:Y:S01]  /*07d0*/  IMAD.X R25, RZ, RZ, R25, P0 ;  /* 0x000000ffff197224 */ /* 0x000fe200000e0619 */
[----:B------:R-:W-:Y:S01]  /*07e0*/  LEA.HI.X R33, R79, UR17, RZ, 0x5, P3 ;  /* 0x000000114f217c11 */ /* 0x000fe200098f2cff */
[----:B------:R0:W5:Y:S01]  /*07f0*/  LDG.E.U8 R29, desc[UR12][R18.64] ;  /* 0x0000000c121d7981 */ /* 0x000162000c1e1100 */
[----:B---3--:R-:W-:-:S02]  /*0800*/  IADD3 R14, P2, PT, R91, R32, RZ ;  /* 0x000000205b0e7210 */ /* 0x008fc40007f5e0ff */
[----:B------:R-:W-:Y:S01]  /*0810*/  LEA.HI.X R43, R75, UR17, RZ, 0x5, P6 ;  /* 0x000000114b2b7c11 */ /* 0x000fe2000b0f2cff */
[----:B------:R3:W5:Y:S01]  /*0820*/  LDG.E.U8 R30, desc[UR12][R20.64] ;  /* 0x0000000c141e7981 */ /* 0x000762000c1e1100 */
[C---:B----4-:R-:W-:Y:S01]  /*0830*/  IADD3 R16, P0, PT, R91.reuse, R44, RZ ;  /* 0x0000002c5b107210 */ /* 0x050fe20007f1e0ff */
[----:B------:R-:W-:Y:S01]  /*0840*/  IMAD.X R15, RZ, RZ, R33, P2 ;  /* 0x000000ffff0f7224 */ /* 0x000fe200010e0621 */
[----:B------:R-:W-:Y:S01]  /*0850*/  LEA R40, P4, R74, UR16, 0x5 ;  /* 0x000000104a287c11 */ /* 0x000fe2000f8828ff */
[----:B------:R4:W5:Y:S01]  /*0860*/  LDG.E.U8 R32, desc[UR12][R22.64] ;  /* 0x0000000c16207981 */ /* 0x000962000c1e1100 */
[----:B------:R-:W-:Y:S01]  /*0870*/  LEA R38, P3, R72, UR16, 0x5 ;  /* 0x0000001048267c11 */ /* 0x000fe2000f8628ff */
[----:B------:R-:W-:Y:S01]  /*0880*/  IMAD.X R17, RZ, RZ, R46, P0 ;  /* 0x000000ffff117224 */ /* 0x000fe200000e062e */
[----:B0-----:R-:W-:Y:S01]  /*0890*/  IADD3 R18, P2, PT, R91, R34, RZ ;  /* 0x000000225b127210 */ /* 0x001fe20007f5e0ff */
[----:B------:R0:W5:Y:S01]  /*08a0*/  LDG.E.U8 R33, desc[UR12][R24.64] ;  /* 0x0000000c18217981 */ /* 0x000162000c1e1100 */
[----:B------:R-:W-:-:S02]  /*08b0*/  LEA.HI.X R41, R74, UR17, RZ, 0x5, P4 ;  /* 0x000000114a297c11 */ /* 0x000fc4000a0f2cff */
[C---:B---3--:R-:W-:Y:S01]  /*08c0*/  IADD3 R20, P0, PT, R91.reuse, R42, RZ ;  /* 0x0000002a5b147210 */ /* 0x048fe20007f1e0ff */
[----:B------:R-:W-:Y:S01]  /*08d0*/  IMAD.X R19, RZ, RZ, R35, P2 ;  /* 0x000000ffff137224 */ /* 0x000fe200010e0623 */
[----:B------:R-:W-:Y:S01]  /*08e0*/  LEA.HI.X R39, R72, UR17, RZ, 0x5, P3 ;  /* 0x0000001148277c11 */ /* 0x000fe200098f2cff */
[----:B------:R2:W5:Y:S01]  /*08f0*/  LDG.E.U8 R31, desc[UR12][R12.64] ;  /* 0x0000000c0c1f7981 */ /* 0x000562000c1e1100 */
[C---:B----4-:R-:W-:Y:S01]  /*0900*/  IADD3 R22, P2, PT, R91.reuse, R40, RZ ;  /* 0x000000285b167210 */ /* 0x050fe20007f5e0ff */
[----:B------:R-:W-:Y:S01]  /*0910*/  IMAD.X R21, RZ, RZ, R43, P0 ;  /* 0x000000ffff157224 */ /* 0x000fe200000e062b */
[C---:B------:R-:W-:Y:S01]  /*0920*/  LEA R26, P5, R80.reuse, UR16, 0x5 ;  /* 0x00000010501a7c11 */ /* 0x040fe2000f8a28ff */
[----:B------:R3:W5:Y:S01]  /*0930*/  LDG.E.U8 R34, desc[UR12][R14.64] ;  /* 0x0000000c0e227981 */ /* 0x000762000c1e1100 */
[----:B0-----:R-:W-:Y:S01]  /*0940*/  IADD3 R24, P0, PT, R91, R38, RZ ;  /* 0x000000265b187210 */ /* 0x001fe20007f1e0ff */
[----:B------:R-:W-:Y:S01]  /*0950*/  IMAD.X R23, RZ, RZ, R41, P2 ;  /* 0x000000ffff177224 */ /* 0x000fe200010e0629 */
[----:B------:R-:W-:Y:S01]  /*0960*/  LEA.HI.X R27, R80, UR17, RZ, 0x5, P5 ;  /* 0x00000011501b7c11 */ /* 0x000fe2000a8f2cff */
[----:B------:R0:W5:Y:S01]  /*0970*/  LDG.E.U8 R35, desc[UR12][R16.64] ;  /* 0x0000000c10237981 */ /* 0x000162000c1e1100 */
[----:B--2---:R-:W-:Y:S01]  /*0980*/  IMAD.WIDE.U32 R12, R89, 0x80, R10 ;  /* 0x00000080590c7825 */ /* 0x004fe200078e000a */
[----:B------:R-:W-:-:S02]  /*0990*/  IADD3 R26, P3, PT, R91, R26, RZ ;  /* 0x0000001a5b1a7210 */ /* 0x000fc40007f7e0ff */
[----:B------:R-:W5:Y:S01]  /*09a0*/  LDG.E.U8 R18, desc[UR12][R18.64] ;  /* 0x0000000c12127981 */ /* 0x000f62000c1e1100 */
[----:B------:R-:W-:Y:S01]  /*09b0*/  IMAD.X R25, RZ, RZ, R39, P0 ;  /* 0x000000ffff197224 */ /* 0x000fe200000e0627 */
[----:B------:R-:W-:Y:S01]  /*09c0*/  IADD3 R12, P0, PT, R91, R12, RZ ;  /* 0x0000000c5b0c7210 */ /* 0x000fe20007f1e0ff */
[----:B---3--:R-:W-:Y:S01]  /*09d0*/  IMAD.WIDE.U32 R14, R87, 0x80, R10 ;  /* 0x00000080570e7825 */ /* 0x008fe200078e000a */
[----:B------:R-:W-:Y:S01]  /*09e0*/  SHF.R.S32.HI R42, RZ, 0x7, R3 ;  /* 0x00000007ff2a7819 */ /* 0x000fe20000011403 */
[----:B------:R-:W5:Y:S01]  /*09f0*/  LDG.E.U8 R20, desc[UR12][R20.64] ;  /* 0x0000000c14147981 */ /* 0x000f62000c1e1100 */
[----:B0-----:R-:W-:Y:S01]  /*0a00*/  IADD3 R16, P2, PT, R91, R36, RZ ;  /* 0x000000245b107210 */ /* 0x001fe20007f5e0ff */
[----:B------:R-:W-:Y:S02]  /*0a10*/  IMAD.WIDE.U32 R10, R85, 0x80, R10 ;  /* 0x00000080550a7825 */ /* 0x000fe400078e000a */
[----:B------:R-:W5:Y:S02]  /*0a20*/  LDG.E.U8 R22, desc[UR12][R22.64] ;  /* 0x0000000c16167981 */ /* 0x000f64000c1e1100 */
[----:B------:R-:W-:-:S02]  /*0a30*/  IMAD.X R27, RZ, RZ, R27, P3 ;  /* 0x000000ffff1b7224 */ /* 0x000fc400018e061b */
[----:B------:R-:W-:Y:S01]  /*0a40*/  IMAD.X R17, RZ, RZ, R37, P2 ;  /* 0x000000ffff117224 */ /* 0x000fe200010e0625 */
[C---:B------:R-:W-:Y:S01]  /*0a50*/  IADD3 R10, P2, PT, R91.reuse, R10, RZ ;  /* 0x0000000a5b0a7210 */ /* 0x040fe20007f5e0ff */
[----:B------:R-:W-:Y:S01]  /*0a60*/  IMAD.X R13, RZ, RZ, R13, P0 ;  /* 0x000000ffff0d7224 */ /* 0x000fe200000e060d */
[----:B------:R-:W-:Y:S01]  /*0a70*/  IADD3 R14, P0, PT, R91, R14, RZ ;  /* 0x0000000e5b0e7210 */ /* 0x000fe20007f1e0ff */
[----:B------:R-:W5:Y:S01]  /*0a80*/  LDG.E.U8 R26, desc[UR12][R26.64] ;  /* 0x0000000c1a1a7981 */ /* 0x000f62000c1e1100 */
[----:B------:R-:W-:Y:S01]  /*0a90*/  SHF.R.U32.HI R43, RZ, 0x5, R3 ;  /* 0x00000005ff2b7819 */ /* 0x000fe20000011603 */
[----:B------:R-:W-:Y:S02]  /*0aa0*/  IMAD.X R11, RZ, RZ, R11, P2 ;  /* 0x000000ffff0b7224 */ /* 0x000fe400010e060b */
[----:B------:R-:W5:Y:S01]  /*0ab0*/  LDG.E.U8 R19, desc[UR12][R12.64] ;  /* 0x0000000c0c137981 */ /* 0x000f62000c1e1100 */
[----:B------:R-:W-:-:S03]  /*0ac0*/  IMAD.X R15, RZ, RZ, R15, P0 ;  /* 0x000000ffff0f7224 */ /* 0x000fc600000e060f */
[----:B------:R-:W5:Y:S04]  /*0ad0*/  LDG.E.U8 R21, desc[UR12][R12.64+0x20] ;  /* 0x0000200c0c157981 */ /* 0x000f68000c1e1100 */
[----:B------:R-:W5:Y:S04]  /*0ae0*/  LDG.E.U8 R23, desc[UR12][R12.64+0x40] ;  /* 0x0000400c0c177981 */ /* 0x000f68000c1e1100 */
[----:B------:R0:W5:Y:S01]  /*0af0*/  LDG.E.U8 R27, desc[UR12][R12.64+0x60] ;  /* 0x0000600c0c1b7981 */ /* 0x000162000c1e1100 */
[----:B------:R-:W-:Y:S02]  /*0b00*/  R2UR UR8, R43 ;  /* 0x000000002b0872ca */ /* 0x000fe400000e0000 */
[----:B-1----:R-:W-:Y:S01]  /*0b10*/  R2UR UR11, R45 ;  /* 0x000000002d0b72ca */ /* 0x002fe200000e0000 */
[----:B------:R1:W5:Y:S04]  /*0b20*/  LDG.E.U8 R24, desc[UR12][R24.64] ;  /* 0x0000000c18187981 */ /* 0x000368000c1e1100 */
[----:B------:R1:W5:Y:S01]  /*0b30*/  LDG.E.U8 R16, desc[UR12][R16.64] ;  /* 0x0000000c10107981 */ /* 0x000362000c1e1100 */
[----:B0-----:R-:W-:-:S03]  /*0b40*/  SGXT R12, R42, 0x1 ;  /* 0x000000012a0c781a */ /* 0x001fc60000000200 */
[----:B------:R1:W5:Y:S01]  /*0b50*/  LDG.E.U8 R36, desc[UR12][R14.64+0x20] ;  /* 0x0000200c0e247981 */ /* 0x000362000c1e1100 */
[----:B------:R-:W-:-:S03]  /*0b60*/  LOP3.LUT R12, R12, 0x90, RZ, 0xc0, !PT ;  /* 0x000000900c0c7812 */ /* 0x000fc600078ec0ff */
[----:B------:R1:W5:Y:S04]  /*0b70*/  LDG.E.U8 R25, desc[UR12][R14.64] ;  /* 0x0000000c0e197981 */ /* 0x000368000c1e1100 */
[----:B------:R1:W5:Y:S01]  /*0b80*/  LDG.E.U8 R37, desc[UR12][R14.64+0x40] ;  /* 0x0000400c0e257981 */ /* 0x000362000c1e1100 */
[----:B------:R-:W-:-:S03]  /*0b90*/  LOP3.LUT R13, R12, 0x7f, R3, 0x78, !PT ;  /* 0x0000007f0c0d7812 */ /* 0x000fc600078e7803 */
[----:B------:R1:W5:Y:S04]  /*0ba0*/  LDG.E.U8 R38, desc[UR12][R14.64+0x60] ;  /* 0x0000600c0e267981 */ /* 0x000368000c1e1100 */
[----:B------:R1:W5:Y:S04]  /*0bb0*/  LDG.E.U8 R17, desc[UR12][R10.64] ;  /* 0x0000000c0a117981 */ /* 0x000368000c1e1100 */
[----:B------:R1:W5:Y:S04]  /*0bc0*/  LDG.E.U8 R39, desc[UR12][R10.64+0x20] ;  /* 0x0000200c0a277981 */ /* 0x000368000c1e1100 */
[----:B------:R1:W5:Y:S04]  /*0bd0*/  LDG.E.U8 R40, desc[UR12][R10.64+0x40] ;  /* 0x0000400c0a287981 */ /* 0x000368000c1e1100 */
[----:B------:R1:W5:Y:S01]  /*0be0*/  LDG.E.U8 R41, desc[UR12][R10.64+0x60] ;  /* 0x0000600c0a297981 */ /* 0x000362000c1e1100 */
[----:B------:R-:W-:Y:S05]  /*0bf0*/  @P1 BRA `(.L_x_5) ;  /* 0x0000000000181947 */ /* 0x000fea0003800000 */
[----:B------:R-:W-:Y:S01]  /*0c00*/  ELECT P0, URZ, PT ;  /* 0x0000000000ff782f */ /* 0x000fe20003800000 */
[----:B-1----:R-:W-:Y:S01]  /*0c10*/  IMAD.MOV.U32 R10, RZ, RZ, 0x1 ;  /* 0x00000001ff0a7424 */ /* 0x002fe200078e00ff */
[----:B------:R-:W-:Y:S01]  /*0c20*/  UMOV UR4, 0x40 ;  /* 0x0000004000047882 */ /* 0x000fe20000000000 */
[----:B------:R-:W-:Y:S01]  /*0c30*/  UVIRTCOUNT.DEALLOC.SMPOOL 0x80 ;  /* 0x000000800000784c */ /* 0x000fe20000000000 */
[----:B------:R-:W-:-:S09]  /*0c40*/  ULEA UR4, UR9, UR4, 0x18 ;  /* 0x0000000409047291 */ /* 0x000fd2000f8ec0ff */
[----:B------:R0:W-:Y:S03]  /*0c50*/  @P0 STS.U8 [UR4], R10 ;  /* 0x0000000aff000988 */ /* 0x0001e60008000004 */
.L_x_5:
[----:B------:R-:W-:Y:S01]  /*0c60*/  LOP3.LUT P2, RZ, R3, 0xff, RZ, 0xc0, !PT ;  /* 0x000000ff03ff7812 */ /* 0x000fe2000784c0ff */
[----:B-----5:R2:W-:Y:S01]  /*0c70*/  STS.U8 [R13+UR10+0x100], R9 ;  /* 0x000100090d007988 */ /* 0x0205e2000800000a */
[----:B------:R-:W-:Y:S01]  /*0c80*/  SHF.R.U32.HI R68, RZ, 0x1, R2 ;  /* 0x00000001ff447819 */ /* 0x000fe20000011602 */
[----:B------:R-:W-:Y:S02]  /*0c90*/  UMOV UR4, 0x1 ;  /* 0x0000000100047882 */ /* 0x000fe40000000000 */
[----:B------:R3:W-:Y:S04]  /*0ca0*/  STS.U8 [R13+UR10], R8 ;  /* 0x000000080d007988 */ /* 0x0007e8000800000a */
[----:B------:R-:W-:Y:S01]  /*0cb0*/  STS.U8 [R13+UR10+0x200], R28 ;  /* 0x0002001c0d007988 */ /* 0x000fe2000800000a */
[----:B--2---:R-:W-:-:S03]  /*0cc0*/  LOP3.LUT R9, R84, 0x1f, R3, 0xf8, !PT ;  /* 0x0000001f54097812 */ /* 0x004fc600078ef803 */
[----:B------:R-:W-:Y:S01]  /*0cd0*/  VOTEU.ALL UP0, P2 ;  /* 0x0000000000ff7886 */ /* 0x000fe20001000000 */
[----:B------:R-:W-:Y:S01]  /*0ce0*/  STS.U8 [R13+UR10+0x300], R29 ;  /* 0x0003001d0d007988 */ /* 0x000fe2000800000a */
[----:B01----:R-:W-:Y:S01]  /*0cf0*/  LOP3.LUT R10, R9, R68, RZ, 0x3c, !PT ;  /* 0x00000044090a7212 */ /* 0x003fe200078e3cff */
[----:B------:R-:W-:Y:S02]  /*0d00*/  VOTEU.ALL UP1, P2 ;  /* 0x0000000000ff7886 */ /* 0x000fe40001020000 */
[----:B------:R-:W-:-:S04]  /*0d10*/  @!UP0 UIADD3 UR4, UPT, UPT, -UR4, 0x100000, URZ ;  /* 0x0010000004048890 */ /* 0x000fc8000fffe1ff */
[----:B------:R-:W-:Y:S02]  /*0d20*/  @!UP0 USHF.L.U32 UR5, UR4, 0xb, URZ ;  /* 0x0000000b04058899 */ /* 0x000fe400080006ff */
[----:B------:R-:W-:Y:S01]  /*0d30*/  @!UP0 USHF.L.U32 UR4, UR4, 0x1, URZ ;  /* 0x0000000104048899 */ /* 0x000fe200080006ff */
[----:B------:R-:W-:Y:S01]  /*0d40*/  STS.U8 [R13+UR10+0x400], R30 ;  /* 0x0004001e0d007988 */ /* 0x000fe2000800000a */
[C---:B------:R-:W-:Y:S01]  /*0d50*/  LOP3.LUT R9, R10.reuse, 0x20, RZ, 0x3c, !PT ;  /* 0x000000200a097812 */ /* 0x040fe200078e3cff */
[----:B------:R-:W-:Y:S01]  /*0d60*/  UISETP.NE.U32.AND UP0, UPT, UR8, URZ, UPT ;  /* 0x000000ff0800728c */ /* 0x000fe2000bf05070 */
[C---:B------:R-:W-:Y:S01]  /*0d70*/  LOP3.LUT R11, R10.reuse, 0x40, RZ, 0x3c, !PT ;  /* 0x000000400a0b7812 */ /* 0x040fe200078e3cff */
[----:B------:R-:W-:Y:S01]  /*0d80*/  STS.U8 [R13+UR10+0x500], R31 ;  /* 0x0005001f0d007988 */ /* 0x000fe2000800000a */
[----:B---3--:R-:W-:-:S03]  /*0d90*/  LOP3.LUT R8, R10, 0x60, RZ, 0x3c, !PT ;  /* 0x000000600a087812 */ /* 0x008fc600078e3cff */
[----:B------:R-:W-:Y:S04]  /*0da0*/  STS.U8 [R13+UR10+0x600], R32 ;  /* 0x000600200d007988 */ /* 0x000fe8000800000a */
        /* <DEDUP_REMOVED lines=17> */
[----:B------:R0:W-:Y:S04]  /*0ec0*/  STS.U8 [R11+UR10+0x1000], R4 ;  /* 0x001000040b007988 */ /* 0x0001e8000800000a */
[----:B------:R1:W-:Y:S04]  /*0ed0*/  STS.U8 [R11+UR10+0x1400], R23 ;  /* 0x001400170b007988 */ /* 0x0003e8000800000a */
[----:B------:R1:W-:Y:S01]  /*0ee0*/  STS.U8 [R11+UR10+0x1800], R37 ;  /* 0x001800250b007988 */ /* 0x0003e2000800000a */
[----:B0-----:R-:W-:-:S03]  /*0ef0*/  LOP3.LUT R4, R3, 0xff, RZ, 0xc0, !PT ;  /* 0x000000ff03047812 */ /* 0x001fc600078ec0ff */
[----:B------:R1:W-:Y:S04]  /*0f00*/  STS.U8 [R11+UR10+0x1c00], R40 ;  /* 0x001c00280b007988 */ /* 0x0003e8000800000a */
[----:B------:R1:W-:Y:S04]  /*0f10*/  STS.U8 [R8+UR10+0x1000], R5 ;  /* 0x0010000508007988 */ /* 0x0003e8000800000a */
[----:B------:R1:W-:Y:S04]  /*0f20*/  STS.U8 [R8+UR10+0x1400], R27 ;  /* 0x0014001b08007988 */ /* 0x0003e8000800000a */
[----:B------:R1:W-:Y:S04]  /*0f30*/  STS.U8 [R8+UR10+0x1800], R38 ;  /* 0x0018002608007988 */ /* 0x0003e8000800000a */
[----:B------:R1:W-:Y:S01]  /*0f40*/  STS.U8 [R8+UR10+0x1c00], R41 ;  /* 0x001c002908007988 */ /* 0x0003e2000800000a */
[----:B------:R0:W-:Y:S06]  /*0f50*/  MEMBAR.ALL.CTA ;  /* 0x0000000000007992 */ /* 0x0001ec0000008000 */
[----:B0-----:R-:W-:Y:S04]  /*0f60*/  FENCE.VIEW.ASYNC.S ;  /* 0x00000000000073c6 */ /* 0x001fe80000000000 */
[----:B------:R-:W0:Y:S02]  /*0f70*/  FENCE.VIEW.ASYNC.S ;  /* 0x00000000000073c6 */ /* 0x000e240000000000 */
[----:B0-----:R1:W0:Y:S02]  /*0f80*/  @!UP1 SYNCS.EXCH.64 URZ, [UR10+0x2000], UR4 ;  /* 0x002000040aff95b2 */ /* 0x0012240008000100 */
[----:B0-----:R-:W-:Y:S06]  /*0f90*/  BAR.SYNC.DEFER_BLOCKING 0x0 ;  /* 0x0000000000007b1d */ /* 0x001fec0000010000 */
[----:B-1----:R-:W-:Y:S05]  /*0fa0*/  BRA.U UP0, `(.L_x_6) ;  /* 0x00000001002c7547 */ /* 0x002fea000b800000 */
[----:B------:R-:W-:Y:S02]  /*0fb0*/  UIADD3 UR4, UPT, UPT, UR10, 0x1000, URZ ;  /* 0x000010000a047890 */ /* 0x000fe4000fffe0ff */
[----:B------:R-:W-:Y:S02]  /*0fc0*/  USHF.R.U32.HI UR5, URZ, 0x4, UR10 ;  /* 0x00000004ff057899 */ /* 0x000fe4000801160a */
[----:B------:R-:W-:Y:S02]  /*0fd0*/  USHF.R.U32.HI UR6, URZ, 0x4, UR4 ;  /* 0x00000004ff067899 */ /* 0x000fe40008011604 */
[----:B------:R-:W-:Y:S02]  /*0fe0*/  USGXT.U32 UR4, UR5, 0xe ;  /* 0x0000000e0504789a */ /* 0x000fe40008000000 */
[----:B------:R-:W-:Y:S01]  /*0ff0*/  USGXT.U32 UR6, UR6, 0xe ;  /* 0x0000000e0606789a */ /* 0x000fe20008000000 */
[----:B------:R-:W-:Y:S01]  /*1000*/  UMOV UR14, 0x0 ;  /* 0x00000000000e7882 */ /* 0x000fe20000000000 */
[----:B------:R-:W-:Y:S01]  /*1010*/  UMOV UR15, 0x8210010 ;  /* 0x08210010000f7882 */ /* 0x000fe20000000000 */
[----:B------:R-:W-:Y:S01]  /*1020*/  UMOV UR5, 0xc0004010 ;  /* 0xc000401000057882 */ /* 0x000fe20000000000 */
[----:B------:R-:W-:-:S05]  /*1030*/  UMOV UR7, 0x40004040 ;  /* 0x4000404000077882 */ /* 0x000fca0000000000 */
[----:B------:R0:W-:Y:S01]  /*1040*/  UTCQMMA gdesc[UR4], gdesc[UR6], tmem[UR11], tmem[UR14], idesc[UR15], !UPT ;  /* 0x00ff0e06040075ea */ /* 0x0001e2000f80030b */
[----:B------:R-:W-:Y:S02]  /*1050*/  NOP ;  /* 0x0000000000007918 */ /* 0x000fe40000000000 */
.L_x_6:
[----:B------:R-:W-:Y:S01]  /*1060*/  ELECT P0, URZ, PT ;  /* 0x0000000000ff782f */ /* 0x000fe20003800000 */
[----:B0-----:R-:W-:-:S03]  /*1070*/  UIADD3 UR4, UPT, UPT, UR10, 0x2000, URZ ;  /* 0x000020000a047890 */ /* 0x001fc6000fffe0ff */
[----:B------:R-:W-:Y:S01]  /*1080*/  ISETP.LT.U32.AND P0, PT, R4, 0x20, P0 ;  /* 0x000000200400780c */ /* 0x000fe20000701070 */
[----:B------:R-:W-:-:S12]  /*1090*/  UMOV UR5, URZ ;  /* 0x000000ff00057c82 */ /* 0x000fd80008000000 */
[----:B------:R-:W-:Y:S01]  /*10a0*/  VOTEU.ANY UP0, P0 ;  /* 0x0000000000ff7886 */ /* 0x000fe20000000100 */
[----:B------:R-:W-:-:S04]  /*10b0*/  VOTEU.ANY UP1, P0 ;  /* 0x0000000000ff7886 */ /* 0x000fc80000020100 */
[----:B------:R-:W-:Y:S01]  /*10c0*/  @UP0 UMOV UR6, UR4 ;  /* 0x0000000400060c82 */ /* 0x000fe20008000000 */
[----:B------:R-:W-:Y:S01]  /*10d0*/  USHF.L.U32 UR4, UR8, 0x15, URZ ;  /* 0x0000001508047899 */ /* 0x000fe200080006ff */
[----:B------:R0:W-:Y:S01]  /*10e0*/  @UP1 UTCBAR [UR6], URZ ;  /* 0x000000ff060013e9 */ /* 0x0001e200080000ff */
[----:B------:R-:W-:Y:S01]  /*10f0*/  BAR.SYNC.DEFER_BLOCKING 0x0 ;  /* 0x0000000000007b1d */ /* 0x000fe20000010000 */
[----:B------:R-:W-:Y:S02]  /*1100*/  USHF.L.U32 UR5, UR8, 0x4, URZ ;  /* 0x0000000408057899 */ /* 0x000fe400080006ff */
[----:B------:R-:W-:Y:S02]  /*1110*/  ULOP3.LUT UR4, UR4, 0x600000, URZ, 0xc0, !UPT ;  /* 0x0060000004047892 */ /* 0x000fe4000f8ec0ff */
[----:B------:R-:W-:-:S04]  /*1120*/  ULOP3.LUT UR5, UR5, 0x40, URZ, 0xc0, !UPT ;  /* 0x0000004005057892 */ /* 0x000fc8000f8ec0ff */
[----:B------:R-:W-:Y:S01]  /*1130*/  UIADD3 UR4, UPT, UPT, UR5, UR4, UR11 ;  /* 0x0000000405047290 */ /* 0x000fe2000fffe00b */
[----:B------:R-:W1:Y:S02]  /*1140*/  SYNCS.PHASECHK.TRANS64.TRYWAIT P0, [UR10+0x2000], RZ ;  /* 0x002000ffff0075a7 */ /* 0x000e64000800110a */
[----:B01----:R-:W-:Y:S09]  /*1150*/  @!P0 BRA `(.L_x_7) ;  /* 0x0000000c00c88947 */ /* 0x003ff20003800000 */
.L_x_11:
[----:B------:R-:W-:Y:S01]  /*1160*/  BAR.SYNC.DEFER_BLOCKING 0x0 ;  /* 0x0000000000007b1d */ /* 0x000fe20000010000 */
[C---:B------:R-:W-:Y:S01]  /*1170*/  IMAD.SHL.U32 R70, R3.reuse, 0x10, RZ ;  /* 0x0000001003467824 */ /* 0x040fe200078e00ff */
[C---:B------:R-:W-:Y:S01]  /*1180*/  LOP3.LUT R69, R3.reuse, 0x7, RZ, 0xc0, !PT ;  /* 0x0000000703457812 */ /* 0x040fe200078ec0ff */
[C---:B------:R-:W-:Y:S02]  /*1190*/  IMAD.SHL.U32 R71, R3.reuse, 0x100, RZ ;  /* 0x0000010003477824 */ /* 0x040fe400078e00ff */
[----:B------:R-:W-:Y:S01]  /*11a0*/  IMAD.SHL.U32 R3, R3, 0x8, RZ ;  /* 0x0000000803037824 */ /* 0x000fe200078e00ff */
[----:B------:R-:W-:Y:S01]  /*11b0*/  LOP3.LUT R70, R70, 0xff0, RZ, 0xc0, !PT ;  /* 0x00000ff046467812 */ /* 0x000fe200078ec0ff */
[----:B------:R-:W-:Y:S01]  /*11c0*/  IMAD R73, R2, 0x8, R69 ;  /* 0x0000000802497824 */ /* 0x000fe200078e0245 */
[----:B------:R-:W0:Y:S01]  /*11d0*/  LDTM.x64 R4, tmem[UR4] ;  /* 0x00000004000479ee */ /* 0x000e220008340000 */
[----:B------:R-:W-:Y:S01]  /*11e0*/  LOP3.LUT R71, R71, 0x800, RZ, 0xc0, !PT ;  /* 0x0000080047477812 */ /* 0x000fe200078ec0ff */
[----:B------:R-:W1:Y:S01]  /*11f0*/  LDCU.64 UR4, c[0x0][0x390] ;  /* 0x00007200ff0477ac */ /* 0x000e620008000a00 */
[----:B------:R-:W-:Y:S01]  /*1200*/  IMAD R86, R69, 0x1000, R70 ;  /* 0x0000100045567824 */ /* 0x000fe200078e0246 */
[----:B------:R-:W-:Y:S01]  /*1210*/  LOP3.LUT R2, R3, 0x80, RZ, 0xc0, !PT ;  /* 0x0000008003027812 */ /* 0x000fe200078ec0ff */
[----:B------:R-:W-:-:S02]  /*1220*/  IMAD.SHL.U32 R3, R73, 0x10, RZ ;  /* 0x0000001049037824 */ /* 0x000fc400078e00ff */
[----:B------:R-:W-:Y:S01]  /*1230*/  IMAD.SHL.U32 R91, R91, 0x4, RZ ;  /* 0x000000045b5b7824 */ /* 0x000fe200078e00ff */
[----:B------:R-:W-:Y:S01]  /*1240*/  LOP3.LUT R88, R86, 0x10, RZ, 0x3c, !PT ;  /* 0x0000001056587812 */ /* 0x000fe200078e3cff */
[----:B------:R-:W-:Y:S01]  /*1250*/  IMAD.SHL.U32 R84, R84, 0x4, RZ ;  /* 0x0000000454547824 */ /* 0x000fe200078e00ff */
[C---:B------:R-:W-:Y:S02]  /*1260*/  LOP3.LUT R90, R86.reuse, 0x20, RZ, 0x3c, !PT ;  /* 0x00000020565a7812 */ /* 0x040fe400078e3cff */
[C---:B------:R-:W-:Y:S02]  /*1270*/  LOP3.LUT R92, R86.reuse, 0x30, RZ, 0x3c, !PT ;  /* 0x00000030565c7812 */ /* 0x040fe400078e3cff */
[C---:B------:R-:W-:Y:S01]  /*1280*/  LOP3.LUT R93, R86.reuse, 0x40, RZ, 0x3c, !PT ;  /* 0x00000040565d7812 */ /* 0x040fe200078e3cff */
[----:B------:R-:W0:Y:S01]  /*1290*/  @!P2 SYNCS.CCTL.IV [UR10+0x2000] ;  /* 0x00200000ff00a9b1 */ /* 0x000e22000800000a */
[----:B------:R-:W-:Y:S01]  /*12a0*/  NOP ;  /* 0x0000000000007918 */ /* 0x000fe20000000000 */
[----:B0-----:R-:W-:Y:S01]  /*12b0*/  BAR.SYNC.DEFER_BLOCKING 0x0 ;  /* 0x0000000000007b1d */ /* 0x001fe20000010000 */
[----:B------:R-:W-:-:S02]  /*12c0*/  LOP3.LUT R94, R86, 0x50, RZ, 0x3c, !PT ;  /* 0x00000050565e7812 */ /* 0x000fc400078e3cff */
[C---:B------:R-:W-:Y:S02]  /*12d0*/  LOP3.LUT R95, R86.reuse, 0x60, RZ, 0x3c, !PT ;  /* 0x00000060565f7812 */ /* 0x040fe400078e3cff */
[----:B------:R-:W-:Y:S02]  /*12e0*/  LOP3.LUT R96, R86, 0x70, RZ, 0x3c, !PT ;  /* 0x0000007056607812 */ /* 0x000fe400078e3cff */
[----:B------:R-:W-:Y:S02]  /*12f0*/  IADD3 R2, PT, PT, R2, UR10, R71 ;  /* 0x0000000a02027c10 */ /* 0x000fe4000fffe047 */
[----:B------:R-:W-:-:S05]  /*1300*/  LOP3.LUT R3, R3, R68, RZ, 0x3c, !PT ;  /* 0x0000004403037212 */ /* 0x000fca00078e3cff */
[----:B------:R-:W-:Y:S02]  /*1310*/  IMAD.IADD R73, R3, 0x1, R2 ;  /* 0x0000000103497824 */ /* 0x000fe400078e0202 */
[----:B------:R-:W0:Y:S01]  /*1320*/  LDC.64 R2, c[0x0][0x390] ;  /* 0x0000e400ff027b82 */ /* 0x000e220000000a00 */
[----:B------:R-:W-:Y:S04]  /*1330*/  STS.128 [R86+UR10], R4 ;  /* 0x0000000456007988 */ /* 0x000fe80008000c0a */
[----:B------:R-:W-:Y:S04]  /*1340*/  STS.128 [R88+UR10], R8 ;  /* 0x0000000858007988 */ /* 0x000fe80008000c0a */
[----:B------:R-:W-:Y:S04]  /*1350*/  STS.128 [R90+UR10], R12 ;  /* 0x0000000c5a007988 */ /* 0x000fe80008000c0a */
[----:B------:R-:W-:Y:S04]  /*1360*/  STS.128 [R92+UR10], R16 ;  /* 0x000000105c007988 */ /* 0x000fe80008000c0a */
[----:B------:R-:W-:Y:S04]  /*1370*/  STS.128 [R93+UR10], R20 ;  /* 0x000000145d007988 */ /* 0x000fe80008000c0a */
[----:B------:R-:W-:Y:S04]  /*1380*/  STS.128 [R94+UR10], R24 ;  /* 0x000000185e007988 */ /* 0x000fe80008000c0a */
[----:B------:R-:W-:Y:S04]  /*1390*/  STS.128 [R95+UR10], R28 ;  /* 0x0000001c5f007988 */ /* 0x000fe80008000c0a */
[----:B------:R0:W-:Y:S01]  /*13a0*/  STS.128 [R96+UR10], R32 ;  /* 0x0000002060007988 */ /* 0x0001e20008000c0a */
[----:B------:R-:W-:Y:S01]  /*13b0*/  BAR.SYNC.DEFER_BLOCKING 0x0 ;  /* 0x0000000000007b1d */ /* 0x000fe20000010000 */
[----:B0-----:R-:W-:-:S04]  /*13c0*/  IMAD.WIDE.U32 R32, R89, 0x200, R2 ;  /* 0x0000020059207825 */ /* 0x001fc800078e0002 */
[----:B------:R-:W-:-:S04]  /*13d0*/  IMAD.WIDE.U32 R34, R87, 0x200, R2 ;  /* 0x0000020057227825 */ /* 0x000fc800078e0002 */
[----:B------:R-:W-:Y:S01]  /*13e0*/  IMAD.WIDE.U32 R2, R85, 0x200, R2 ;  /* 0x0000020055027825 */ /* 0x000fe200078e0002 */
[----:B------:R-:W0:Y:S02]  /*13f0*/  LDSM.16.M88.4 R4, [R73] ;  /* 0x000000004904783b */ /* 0x000e240000000200 */
[-C--:B------:R-:W-:Y:S02]  /*1400*/  IADD3 R2, P3, PT, R2, R91.reuse, RZ ;  /* 0x0000005b02027210 */ /* 0x080fe40007f7e0ff */
[----:B------:R-:W-:Y:S03]  /*1410*/  LDSM.16.M88.4 R8, [R73+0x100] ;  /* 0x000100004908783b */ /* 0x000fe60000000200 */
[----:B------:R-:W-:Y:S01]  /*1420*/  IMAD.X R3, RZ, RZ, R3, P3 ;  /* 0x000000ffff037224 */ /* 0x000fe200018e0603 */
[----:B------:R-:W-:Y:S04]  /*1430*/  LDSM.16.M88.4 R12, [R73+0x200] ;  /* 0x00020000490c783b */ /* 0x000fe80000000200 */
[----:B------:R-:W-:Y:S04]  /*1440*/  LDSM.16.M88.4 R68, [R73+0x300] ;  /* 0x000300004944783b */ /* 0x000fe80000000200 */
[----:B------:R-:W-:Y:S04]  /*1450*/  LDSM.16.M88.4 R16, [R73+0x400] ;  /* 0x000400004910783b */ /* 0x000fe80000000200 */
[----:B------:R-:W-:Y:S04]  /*1460*/  LDSM.16.M88.4 R20, [R73+0x500] ;  /* 0x000500004914783b */ /* 0x000fe80000000200 */
[----:B------:R-:W-:Y:S04]  /*1470*/  LDSM.16.M88.4 R24, [R73+0x600] ;  /* 0x000600004918783b */ /* 0x000fe80000000200 */
[----:B------:R-:W-:Y:S01]  /*1480*/  LDSM.16.M88.4 R28, [R73+0x700] ;  /* 0x00070000491c783b */ /* 0x000fe20000000200 */
[----:B------:R-:W-:Y:S06]  /*1490*/  BAR.SYNC.DEFER_BLOCKING 0x0 ;  /* 0x0000000000007b1d */ /* 0x000fec0000010000 */
[----:B------:R2:W-:Y:S04]  /*14a0*/  STS.128 [R86+UR10], R36 ;  /* 0x0000002456007988 */ /* 0x0005e80008000c0a */
[----:B------:R3:W-:Y:S04]  /*14b0*/  STS.128 [R88+UR10], R40 ;  /* 0x0000002858007988 */ /* 0x0007e80008000c0a */
[----:B------:R-:W-:Y:S04]  /*14c0*/  STS.128 [R90+UR10], R44 ;  /* 0x0000002c5a007988 */ /* 0x000fe80008000c0a */
[----:B------:R-:W-:Y:S04]  /*14d0*/  STS.128 [R92+UR10], R48 ;  /* 0x000000305c007988 */ /* 0x000fe80008000c0a */
[----:B------:R1:W-:Y:S01]  /*14e0*/  STS.128 [R93+UR10], R52 ;  /* 0x000000345d007988 */ /* 0x0003e20008000c0a */
[----:B--2---:R-:W-:Y:S01]  /*14f0*/  IADD3 R86, P0, PT, R32, R91, RZ ;  /* 0x0000005b20567210 */ /* 0x004fe20007f1e0ff */
[----:B------:R-:W-:-:S02]  /*1500*/  IMAD.SHL.U32 R36, R79, 0x80, RZ ;  /* 0x000000804f247824 */ /* 0x000fc400078e00ff */
[----:B------:R2:W-:Y:S01]  /*1510*/  STS.128 [R94+UR10], R56 ;  /* 0x000000385e007988 */ /* 0x0005e20008000c0a */
[----:B---3--:R-:W-:Y:S01]  /*1520*/  IADD3 R88, P2, PT, R34, R91, RZ ;  /* 0x0000005b22587210 */ /* 0x008fe20007f5e0ff */
[----:B------:R-:W-:Y:S02]  /*1530*/  IMAD.X R87, RZ, RZ, R33, P0 ;  /* 0x000000ffff577224 */ /* 0x000fe400000e0621 */
[----:B------:R3:W-:Y:S01]  /*1540*/  STS.128 [R95+UR10], R60 ;  /* 0x0000003c5f007988 */ /* 0x0007e20008000c0a */
[----:B------:R-:W-:Y:S02]  /*1550*/  IMAD.SHL.U32 R33, R83, 0x80, RZ ;  /* 0x0000008053217824 */ /* 0x000fe400078e00ff */
[----:B------:R-:W-:Y:S01]  /*1560*/  IMAD.X R89, RZ, RZ, R35, P2 ;  /* 0x000000ffff597224 */ /* 0x000fe200010e0623 */
[----:B------:R4:W-:Y:S01]  /*1570*/  STS.128 [R96+UR10], R64 ;  /* 0x0000004060007988 */ /* 0x0009e20008000c0a */
[----:B------:R-:W-:Y:S02]  /*1580*/  IMAD.SHL.U32 R34, R76, 0x80, RZ ;  /* 0x000000804c227824 */ /* 0x000fe400078e00ff */
[----:B------:R-:W-:Y:S01]  /*1590*/  IMAD.SHL.U32 R35, R78, 0x80, RZ ;  /* 0x000000804e237824 */ /* 0x000fe200078e00ff */
[----:B------:R-:W-:Y:S01]  /*15a0*/  BAR.SYNC.DEFER_BLOCKING 0x0 ;  /* 0x0000000000007b1d */ /* 0x000fe20000010000 */
[----:B------:R-:W-:Y:S01]  /*15b0*/  IMAD.SHL.U32 R37, R77, 0x80, RZ ;  /* 0x000000804d257824 */ /* 0x000fe200078e00ff */
[C---:B-1----:R-:W-:Y:S01]  /*15c0*/  LEA R52, P3, R82.reuse, UR4, 0x9 ;  /* 0x0000000452347c11 */ /* 0x042fe2000f8648ff */
[----:B------:R-:W-:Y:S01]  /*15d0*/  IMAD.SHL.U32 R32, R82, 0x80, RZ ;  /* 0x0000008052207824 */ /* 0x000fe200078e00ff */
[----:B--2---:R-:W-:Y:S01]  /*15e0*/  LEA R56, P5, R79, UR4, 0x9 ;  /* 0x000000044f387c11 */ /* 0x004fe2000f8a48ff */
[----:B------:R-:W-:Y:S01]  /*15f0*/  IMAD.SHL.U32 R38, R81, 0x80, RZ ;  /* 0x0000008051267824 */ /* 0x000fe200078e00ff */
[----:B------:R-:W-:-:S02]  /*1600*/  LEA R58, P6, R77, UR4, 0x9 ;  /* 0x000000044d3a7c11 */ /* 0x000fc4000f8c48ff */
[----:B---3--:R-:W-:Y:S02]  /*1610*/  LEA R60, P2, R83, UR4, 0x9 ;  /* 0x00000004533c7c11 */ /* 0x008fe4000f8448ff */
[----:B------:R-:W-:Y:S02]  /*1620*/  LEA R62, P0, R76, UR4, 0x9 ;  /* 0x000000044c3e7c11 */ /* 0x000fe4000f8048ff */
[----:B----4-:R-:W-:Y:S02]  /*1630*/  LEA R64, P4, R78, UR4, 0x9 ;  /* 0x000000044e407c11 */ /* 0x010fe4000f8848ff */
[----:B------:R-:W-:Y:S01]  /*1640*/  LEA.HI.X R50, R33, UR5, RZ, 0x2, P2 ;  /* 0x0000000521327c11 */ /* 0x000fe200090f14ff */
[----:B------:R-:W-:Y:S01]  /*1650*/  IMAD.SHL.U32 R33, R80, 0x80, RZ ;  /* 0x0000008050217824 */ /* 0x000fe200078e00ff */
[----:B------:R-:W-:Y:S01]  /*1660*/  LEA.HI.X R49, R34, UR5, RZ, 0x2, P0 ;  /* 0x0000000522317c11 */ /* 0x000fe200080f14ff */
[----:B------:R-:W-:Y:S01]  /*1670*/  IMAD.SHL.U32 R34, R74, 0x80, RZ ;  /* 0x000000804a227824 */ /* 0x000fe200078e00ff */
[----:B------:R-:W-:-:S02]  /*1680*/  LEA.HI.X R39, R35, UR5, RZ, 0x2, P4 ;  /* 0x0000000523277c11 */ /* 0x000fc4000a0f14ff */
[----:B------:R-:W-:Y:S02]  /*1690*/  LEA R82, P4, R74, UR4, 0x9 ;  /* 0x000000044a527c11 */ /* 0x000fe4000f8848ff */
[----:B------:R-:W-:Y:S01]  /*16a0*/  LEA.HI.X R36, R36, UR5, RZ, 0x2, P5 ;  /* 0x0000000524247c11 */ /* 0x000fe2000a8f14ff */
[----:B------:R-:W1:Y:S01]  /*16b0*/  LDSM.16.M88.4 R44, [R73] ;  /* 0x00000000492c783b */ /* 0x000e620000000200 */
[----:B------:R-:W-:Y:S02]  /*16c0*/  LEA.HI.X R37, R37, UR5, RZ, 0x2, P6 ;  /* 0x0000000525257c11 */ /* 0x000fe4000b0f14ff */
[----:B------:R-:W-:Y:S01]  /*16d0*/  LEA R80, P0, R80, UR4, 0x9 ;  /* 0x0000000450507c11 */ /* 0x000fe2000f8048ff */
[----:B------:R-:W2:Y:S01]  /*16e0*/  LDSM.16.M88.4 R40, [R73+0x100] ;  /* 0x000100004928783b */ /* 0x000ea20000000200 */
[----:B------:R-:W-:Y:S02]  /*16f0*/  IADD3 R74, P5, P6, R91, UR4, R84 ;  /* 0x000000045b4a7c10 */ /* 0x000fe4000febe054 */
[----:B------:R-:W-:Y:S01]  /*1700*/  LEA.HI.X R51, R32, UR5, RZ, 0x2, P3 ;  /* 0x0000000520337c11 */ /* 0x000fe200098f14ff */
[----:B------:R-:W-:Y:S01]  /*1710*/  IMAD.SHL.U32 R32, R75, 0x80, RZ ;  /* 0x000000804b207824 */ /* 0x000fe200078e00ff */
[----:B------:R-:W-:-:S02]  /*1720*/  LEA R66, P3, R81, UR4, 0x9 ;  /* 0x0000000451427c11 */ /* 0x000fc4000f8648ff */
[----:B------:R-:W-:Y:S02]  /*1730*/  LEA R78, P2, R75, UR4, 0x9 ;  /* 0x000000044b4e7c11 */ /* 0x000fe4000f8448ff */
[----:B------:R-:W-:Y:S02]  /*1740*/  LEA.HI.X R81, R33, UR5, RZ, 0x2, P0 ;  /* 0x0000000521517c11 */ /* 0x000fe400080f14ff */
[----:B------:R-:W-:Y:S02]  /*1750*/  LEA.HI.X R83, R34, UR5, RZ, 0x2, P4 ;  /* 0x0000000522537c11 */ /* 0x000fe4000a0f14ff */
[----:B------:R-:W-:Y:S02]  /*1760*/  IADD3.X R75, PT, PT, RZ, UR5, RZ, P5, P6 ;  /* 0x00000005ff4b7c10 */ /* 0x000fe4000afec4ff */
[C---:B------:R-:W-:Y:S02]  /*1770*/  IADD3 R76, P4, PT, R91.reuse, R52, RZ ;  /* 0x000000345b4c7210 */ /* 0x040fe40007f9e0ff */
[C---:B------:R-:W-:Y:S01]  /*1780*/  IADD3 R60, P0, PT, R91.reuse, R60, RZ ;  /* 0x0000003c5b3c7210 */ /* 0x040fe20007f1e0ff */
[----:B0-----:R-:W-:Y:S01]  /*1790*/  STG.E desc[UR12][R74.64], R4 ;  /* 0x000000044a007986 */ /* 0x001fe2000c10190c */
[C---:B------:R-:W-:Y:S01]  /*17a0*/  IADD3 R62, P5, PT, R91.reuse, R62, RZ ;  /* 0x0000003e5b3e7210 */ /* 0x040fe20007fbe0ff */
[----:B------:R-:W-:Y:S01]  /*17b0*/  IMAD.X R77, RZ, RZ, R51, P4 ;  /* 0x000000ffff4d7224 */ /* 0x000fe200020e0633 */
[C---:B------:R-:W-:Y:S01]  /*17c0*/  IADD3 R64, P6, PT, R91.reuse, R64, RZ ;  /* 0x000000405b407210 */ /* 0x040fe20007fde0ff */
[----:B------:R-:W-:Y:S01]  /*17d0*/  IMAD.X R61, RZ, RZ, R50, P0 ;  /* 0x000000ffff3d7224 */ /* 0x000fe200000e0632 */
[----:B------:R-:W-:Y:S01]  /*17e0*/  LEA.HI.X R38, R38, UR5, RZ, 0x2, P3 ;  /* 0x0000000526267c11 */ /* 0x000fe200098f14ff */
[----:B------:R-:W-:Y:S01]  /*17f0*/  IMAD.X R63, RZ, RZ, R49, P5 ;  /* 0x000000ffff3f7224 */ /* 0x000fe200028e0631 */
[C---:B------:R-:W-:Y:S01]  /*1800*/  IADD3 R56, P4, PT, R91.reuse, R56, RZ ;  /* 0x000000385b387210 */ /* 0x040fe20007f9e0ff */
[----:B------:R-:W-:Y:S01]  /*1810*/  IMAD.X R65, RZ, RZ, R39, P6 ;  /* 0x000000ffff417224 */ /* 0x000fe200030e0627 */
[C---:B------:R-:W-:Y:S01]  /*1820*/  IADD3 R58, P0, PT, R91.reuse, R58, RZ ;  /* 0x0000003a5b3a7210 */ /* 0x040fe20007f1e0ff */
[----:B------:R-:W-:Y:S01]  /*1830*/  STG.E desc[UR12][R74.64+0x100], R5 ;  /* 0x000100054a007986 */ /* 0x000fe2000c10190c */
[C---:B------:R-:W-:Y:S01]  /*1840*/  IADD3 R66, P5, PT, R91.reuse, R66, RZ ;  /* 0x000000425b427210 */ /* 0x040fe20007fbe0ff */
[----:B------:R-:W-:Y:S01]  /*1850*/  IMAD.X R57, RZ, RZ, R36, P4 ;  /* 0x000000ffff397224 */ /* 0x000fe200020e0624 */
[----:B------:R-:W-:Y:S01]  /*1860*/  LEA.HI.X R48, R32, UR5, RZ, 0x2, P2 ;  /* 0x0000000520307c11 */ /* 0x000fe200090f14ff */
[----:B------:R-:W-:Y:S01]  /*1870*/  IMAD.X R59, RZ, RZ, R37, P0 ;  /* 0x000000ffff3b7224 */ /* 0x000fe200000e0625 */
[C---:B------:R-:W-:Y:S01]  /*1880*/  IADD3 R78, P6, PT, R91.reuse, R78, RZ ;  /* 0x0000004e5b4e7210 */ /* 0x040fe20007fde0ff */
[----:B------:R-:W0:Y:S01]  /*1890*/  LDSM.16.M88.4 R32, [R73+0x200] ;  /* 0x000200004920783b */ /* 0x000e220000000200 */
[----:B------:R-:W-:Y:S01]  /*18a0*/  IMAD.X R67, RZ, RZ, R38, P5 ;  /* 0x000000ffff437224 */ /* 0x000fe200028e0626 */
[C---:B------:R-:W-:Y:S01]  /*18b0*/  LEA R84, P3, R72.reuse, UR4, 0x9 ;  /* 0x0000000448547c11 */ /* 0x040fe2000f8648ff */
[----:B------:R-:W-:Y:S01]  /*18c0*/  IMAD.SHL.U32 R72, R72, 0x80, RZ ;  /* 0x0000008048487824 */ /* 0x000fe200078e00ff */
[----:B------:R-:W3:Y:S01]  /*18d0*/  LDSM.16.M88.4 R36, [R73+0x300] ;  /* 0x000300004924783b */ /* 0x000ee20000000200 */
[----:B------:R-:W-:Y:S01]  /*18e0*/  IMAD.X R79, RZ, RZ, R48, P6 ;  /* 0x000000ffff4f7224 */ /* 0x000fe200030e0630 */
[C---:B------:R-:W-:Y:S01]  /*18f0*/  LEA R90, P2, R0.reuse, UR4, 0x9 ;  /* 0x00000004005a7c11 */ /* 0x040fe2000f8448ff */
[----:B------:R-:W-:Y:S01]  /*1900*/  IMAD.SHL.U32 R0, R0, 0x80, RZ ;  /* 0x0000008000007824 */ /* 0x000fe200078e00ff */
[----:B------:R-:W4:Y:S01]  /*1910*/  LDSM.16.M88.4 R48, [R73+0x400] ;  /* 0x000400004930783b */ /* 0x000f220000000200 */
[----:B------:R-:W-:-:S02]  /*1920*/  IADD3 R80, P4, PT, R91, R80, RZ ;  /* 0x000000505b507210 */ /* 0x000fc40007f9e0ff */
[C---:B------:R-:W-:Y:S01]  /*1930*/  IADD3 R82, P0, PT, R91.reuse, R82, RZ ;  /* 0x000000525b527210 */ /* 0x040fe20007f1e0ff */
[----:B-1----:R-:W-:Y:S01]  /*1940*/  STG.E desc[UR12][R74.64+0x80], R44 ;  /* 0x0000802c4a007986 */ /* 0x002fe2000c10190c */
[C---:B------:R-:W-:Y:S01]  /*1950*/  IADD3 R84, P5, PT, R91.reuse, R84, RZ ;  /* 0x000000545b547210 */ /* 0x040fe20007fbe0ff */
[----:B------:R-:W-:Y:S01]  /*1960*/  IMAD.X R81, RZ, RZ, R81, P4 ;  /* 0x000000ffff517224 */ /* 0x000fe200020e0651 */
[----:B------:R-:W-:Y:S01]  /*1970*/  LEA.HI.X R72, R72, UR5, RZ, 0x2, P3 ;  /* 0x0000000548487c11 */ /* 0x000fe200098f14ff */
[----:B------:R-:W-:Y:S01]  /*1980*/  STG.E desc[UR12][R74.64+0x180], R45 ;  /* 0x0001802d4a007986 */ /* 0x000fe2000c10190c */
[----:B------:R-:W-:Y:S01]  /*1990*/  IADD3 R90, P6, PT, R91, R90, RZ ;  /* 0x0000005a5b5a7210 */ /* 0x000fe20007fde0ff */
[----:B------:R-:W-:Y:S01]  /*19a0*/  IMAD.X R83, RZ, RZ, R83, P0 ;  /* 0x000000ffff537224 */ /* 0x000fe200000e0653 */
[----:B------:R-:W-:Y:S01]  /*19b0*/  LEA.HI.X R0, R0, UR5, RZ, 0x2, P2 ;  /* 0x0000000500007c11 */ /* 0x000fe200090f14ff */
[----:B------:R-:W1:Y:S01]  /*19c0*/  LDSM.16.M88.4 R52, [R73+0x500] ;  /* 0x000500004934783b */ /* 0x000e620000000200 */
[----:B------:R-:W-:-:S03]  /*19d0*/  IMAD.X R85, RZ, RZ, R72, P5 ;  /* 0x000000ffff557224 */ /* 0x000fc600028e0648 */
[----:B------:R-:W-:Y:S01]  /*19e0*/  STG.E desc[UR12][R86.64], R6 ;  /* 0x0000000656007986 */ /* 0x000fe2000c10190c */
[----:B------:R-:W-:-:S03]  /*19f0*/  IMAD.X R91, RZ, RZ, R0, P6 ;  /* 0x000000ffff5b7224 */ /* 0x000fc600030e0600 */
[----:B------:R-:W-:Y:S04]  /*1a00*/  STG.E desc[UR12][R86.64+0x80], R46 ;  /* 0x0000802e56007986 */ /* 0x000fe8000c10190c */
[----:B------:R-:W-:Y:S04]  /*1a10*/  STG.E desc[UR12][R86.64+0x100], R7 ;  /* 0x0001000756007986 */ /* 0x000fe8000c10190c */
[----:B------:R-:W-:Y:S04]  /*1a20*/  STG.E desc[UR12][R86.64+0x180], R47 ;  /* 0x0001802f56007986 */ /* 0x000fe8000c10190c */
[----:B------:R-:W-:Y:S04]  /*1a30*/  STG.E desc[UR12][R88.64], R8 ;  /* 0x0000000858007986 */ /* 0x000fe8000c10190c */
[----:B------:R-:W-:Y:S04]  /*1a40*/  STG.E desc[UR12][R88.64+0x100], R9 ;  /* 0x0001000958007986 */ /* 0x000fe8000c10190c */
[----:B--2---:R-:W-:Y:S04]  /*1a50*/  STG.E desc[UR12][R88.64+0x80], R40 ;  /* 0x0000802858007986 */ /* 0x004fe8000c10190c */
[----:B------:R-:W-:Y:S04]  /*1a60*/  STG.E desc[UR12][R88.64+0x180], R41 ;  /* 0x0001802958007986 */ /* 0x000fe8000c10190c */
[----:B------:R-:W2:Y:S04]  /*1a70*/  LDSM.16.M88.4 R4, [R73+0x600] ;  /* 0x000600004904783b */ /* 0x000ea80000000200 */
[----:B------:R-:W-:Y:S04]  /*1a80*/  STG.E desc[UR12][R2.64], R10 ;  /* 0x0000000a02007986 */ /* 0x000fe8000c10190c */
[----:B------:R-:W-:Y:S04]  /*1a90*/  STG.E desc[UR12][R2.64+0x100], R11 ;  /* 0x0001000b02007986 */ /* 0x000fe8000c10190c */
[----:B------:R-:W5:Y:S04]  /*1aa0*/  LDSM.16.M88.4 R8, [R73+0x700] ;  /* 0x000700004908783b */ /* 0x000f680000000200 */
[----:B------:R0:W-:Y:S04]  /*1ab0*/  STG.E desc[UR12][R2.64+0x80], R42 ;  /* 0x0000802a02007986 */ /* 0x0001e8000c10190c */
[----:B------:R0:W-:Y:S04]  /*1ac0*/  STG.E desc[UR12][R2.64+0x180], R43 ;  /* 0x0001802b02007986 */ /* 0x0001e8000c10190c */
[----:B------:R1:W-:Y:S04]  /*1ad0*/  STG.E desc[UR12][R76.64], R12 ;  /* 0x0000000c4c007986 */ /* 0x0003e8000c10190c */
[----:B------:R1:W-:Y:S04]  /*1ae0*/  STG.E desc[UR12][R76.64+0x100], R13 ;  /* 0x0001000d4c007986 */ /* 0x0003e8000c10190c */
[----:B0-----:R0:W-:Y:S04]  /*1af0*/  STG.E desc[UR12][R76.64+0x80], R32 ;  /* 0x000080204c007986 */ /* 0x0011e8000c10190c */
[----:B------:R0:W-:Y:S04]  /*1b00*/  STG.E desc[UR12][R76.64+0x180], R33 ;  /* 0x000180214c007986 */ /* 0x0001e8000c10190c */
[----:B------:R0:W-:Y:S04]  /*1b10*/  STG.E desc[UR12][R60.64], R14 ;  /* 0x0000000e3c007986 */ /* 0x0001e8000c10190c */
[----:B------:R0:W-:Y:S04]  /*1b20*/  STG.E desc[UR12][R60.64+0x80], R34 ;  /* 0x000080223c007986 */ /* 0x0001e8000c10190c */
[----:B------:R0:W-:Y:S04]  /*1b30*/  STG.E desc[UR12][R60.64+0x100], R15 ;  /* 0x0001000f3c007986 */ /* 0x0001e8000c10190c */
[----:B------:R0:W-:Y:S04]  /*1b40*/  STG.E desc[UR12][R60.64+0x180], R35 ;  /* 0x000180233c007986 */ /* 0x0001e8000c10190c */
[----:B------:R0:W-:Y:S04]  /*1b50*/  STG.E desc[UR12][R62.64], R68 ;  /* 0x000000443e007986 */ /* 0x0001e8000c10190c */
[----:B------:R0:W-:Y:S04]  /*1b60*/  STG.E desc[UR12][R62.64+0x100], R69 ;  /* 0x000100453e007986 */ /* 0x0001e8000c10190c */
[----:B---3--:R0:W-:Y:S04]  /*1b70*/  STG.E desc[UR12][R62.64+0x80], R36 ;  /* 0x000080243e007986 */ /* 0x0081e8000c10190c */
[----:B------:R0:W-:Y:S04]  /*1b80*/  STG.E desc[UR12][R62.64+0x180], R37 ;  /* 0x000180253e007986 */ /* 0x0001e8000c10190c */
[----:B------:R0:W-:Y:S04]  /*1b90*/  STG.E desc[UR12][R64.64], R70 ;  /* 0x0000004640007986 */ /* 0x0001e8000c10190c */
[----:B------:R0:W-:Y:S04]  /*1ba0*/  STG.E desc[UR12][R64.64+0x80], R38 ;  /* 0x0000802640007986 */ /* 0x0001e8000c10190c */
[----:B------:R0:W-:Y:S04]  /*1bb0*/  STG.E desc[UR12][R64.64+0x100], R71 ;  /* 0x0001004740007986 */ /* 0x0001e8000c10190c */
[----:B------:R0:W-:Y:S04]  /*1bc0*/  STG.E desc[UR12][R64.64+0x180], R39 ;  /* 0x0001802740007986 */ /* 0x0001e8000c10190c */
[----:B------:R0:W-:Y:S04]  /*1bd0*/  STG.E desc[UR12][R56.64], R16 ;  /* 0x0000001038007986 */ /* 0x0001e8000c10190c */
[----:B------:R0:W-:Y:S04]  /*1be0*/  STG.E desc[UR12][R56.64+0x100], R17 ;  /* 0x0001001138007986 */ /* 0x0001e8000c10190c */
[----:B----4-:R0:W-:Y:S04]  /*1bf0*/  STG.E desc[UR12][R56.64+0x80], R48 ;  /* 0x0000803038007986 */ /* 0x0101e8000c10190c */
[----:B------:R0:W-:Y:S04]  /*1c00*/  STG.E desc[UR12][R56.64+0x180], R49 ;  /* 0x0001803138007986 */ /* 0x0001e8000c10190c */
[----:B------:R0:W-:Y:S04]  /*1c10*/  STG.E desc[UR12][R58.64], R18 ;  /* 0x000000123a007986 */ /* 0x0001e8000c10190c */
[----:B------:R0:W-:Y:S04]  /*1c20*/  STG.E desc[UR12][R58.64+0x80], R50 ;  /* 0x000080323a007986 */ /* 0x0001e8000c10190c */
[----:B------:R0:W-:Y:S04]  /*1c30*/  STG.E desc[UR12][R58.64+0x100], R19 ;  /* 0x000100133a007986 */ /* 0x0001e8000c10190c */
[----:B------:R0:W-:Y:S04]  /*1c40*/  STG.E desc[UR12][R58.64+0x180], R51 ;  /* 0x000180333a007986 */ /* 0x0001e8000c10190c */
[----:B------:R0:W-:Y:S04]  /*1c50*/  STG.E desc[UR12][R66.64], R20 ;  /* 0x0000001442007986 */ /* 0x0001e8000c10190c */
[----:B------:R0:W-:Y:S04]  /*1c60*/  STG.E desc[UR12][R66.64+0x100], R21 ;  /* 0x0001001542007986 */ /* 0x0001e8000c10190c */
[----:B-1----:R0:W-:Y:S04]  /*1c70*/  STG.E desc[UR12][R66.64+0x80], R52 ;  /* 0x0000803442007986 */ /* 0x0021e8000c10190c */
[----:B------:R0:W-:Y:S04]  /*1c80*/  STG.E desc[UR12][R66.64+0x180], R53 ;  /* 0x0001803542007986 */ /* 0x0001e8000c10190c */
[----:B------:R0:W-:Y:S04]  /*1c90*/  STG.E desc[UR12][R78.64], R22 ;  /* 0x000000164e007986 */ /* 0x0001e8000c10190c */
[----:B------:R0:W-:Y:S04]  /*1ca0*/  STG.E desc[UR12][R78.64+0x80], R54 ;  /* 0x000080364e007986 */ /* 0x0001e8000c10190c */
[----:B------:R0:W-:Y:S04]  /*1cb0*/  STG.E desc[UR12][R78.64+0x100], R23 ;  /* 0x000100174e007986 */ /* 0x0001e8000c10190c */
[----:B------:R0:W-:Y:S04]  /*1cc0*/  STG.E desc[UR12][R78.64+0x180], R55 ;  /* 0x000180374e007986 */ /* 0x0001e8000c10190c */
[----:B------:R0:W-:Y:S04]  /*1cd0*/  STG.E desc[UR12][R80.64], R24 ;  /* 0x0000001850007986 */ /* 0x0001e8000c10190c */
[----:B------:R0:W-:Y:S04]  /*1ce0*/  STG.E desc[UR12][R80.64+0x100], R25 ;  /* 0x0001001950007986 */ /* 0x0001e8000c10190c */
[----:B--2---:R0:W-:Y:S04]  /*1cf0*/  STG.E desc[UR12][R80.64+0x80], R4 ;  /* 0x0000800450007986 */ /* 0x0041e8000c10190c */
[----:B------:R0:W-:Y:S04]  /*1d00*/  STG.E desc[UR12][R80.64+0x180], R5 ;  /* 0x0001800550007986 */ /* 0x0001e8000c10190c */
[----:B------:R0:W-:Y:S04]  /*1d10*/  STG.E desc[UR12][R82.64], R26 ;  /* 0x0000001a52007986 */ /* 0x0001e8000c10190c */
[----:B------:R0:W-:Y:S04]  /*1d20*/  STG.E desc[UR12][R82.64+0x80], R6 ;  /* 0x0000800652007986 */ /* 0x0001e8000c10190c */
[----:B------:R0:W-:Y:S04]  /*1d30*/  STG.E desc[UR12][R82.64+0x100], R27 ;  /* 0x0001001b52007986 */ /* 0x0001e8000c10190c */
[----:B------:R0:W-:Y:S04]  /*1d40*/  STG.E desc[UR12][R82.64+0x180], R7 ;  /* 0x0001800752007986 */ /* 0x0001e8000c10190c */
[----:B------:R0:W-:Y:S04]  /*1d50*/  STG.E desc[UR12][R84.64], R28 ;  /* 0x0000001c54007986 */ /* 0x0001e8000c10190c */
[----:B------:R0:W-:Y:S04]  /*1d60*/  STG.E desc[UR12][R84.64+0x100], R29 ;  /* 0x0001001d54007986 */ /* 0x0001e8000c10190c */
[----:B-----5:R0:W-:Y:S04]  /*1d70*/  STG.E desc[UR12][R84.64+0x80], R8 ;  /* 0x0000800854007986 */ /* 0x0201e8000c10190c */
[----:B------:R0:W-:Y:S04]  /*1d80*/  STG.E desc[UR12][R84.64+0x180], R9 ;  /* 0x0001800954007986 */ /* 0x0001e8000c10190c */
[----:B------:R0:W-:Y:S04]  /*1d90*/  STG.E desc[UR12][R90.64], R30 ;  /* 0x0000001e5a007986 */ /* 0x0001e8000c10190c */
[----:B------:R0:W-:Y:S04]  /*1da0*/  STG.E desc[UR12][R90.64+0x80], R10 ;  /* 0x0000800a5a007986 */ /* 0x0001e8000c10190c */
[----:B------:R0:W-:Y:S04]  /*1db0*/  STG.E desc[UR12][R90.64+0x100], R31 ;  /* 0x0001001f5a007986 */ /* 0x0001e8000c10190c */
[----:B------:R0:W-:Y:S01]  /*1dc0*/  STG.E desc[UR12][R90.64+0x180], R11 ;  /* 0x0001800b5a007986 */ /* 0x0001e2000c10190c */
[----:B------:R-:W-:Y:S06]  /*1dd0*/  BAR.SYNC.DEFER_BLOCKING 0x0 ;  /* 0x0000000000007b1d */ /* 0x000fec0000010000 */
[----:B------:R-:W-:Y:S05]  /*1de0*/  @P1 BRA `(.L_x_8) ;  /* 0x00000000009c1947 */ /* 0x000fea0003800000 */
[----:B------:R-:W-:Y:S01]  /*1df0*/  NOP ;  /* 0x0000000000007918 */ /* 0x000fe20000000000 */
[----:B------:R-:W-:Y:S01]  /*1e00*/  UMOV UR4, 0x50 ;  /* 0x0000005000047882 */ /* 0x000fe20000000000 */
[----:B------:R-:W-:Y:S01]  /*1e10*/  IMAD.U32 R0, RZ, RZ, UR11 ;  /* 0x0000000bff007e24 */ /* 0x000fe2000f8e00ff */
[----:B------:R-:W-:Y:S01]  /*1e20*/  ULEA UR9, UR9, UR4, 0x18 ;  /* 0x0000000409097291 */ /* 0x000fe2000f8ec0ff */
[----:B------:R-:W-:Y:S02]  /*1e30*/  IMAD.MOV.U32 R3, RZ, RZ, 0xf ;  /* 0x0000000fff037424 */ /* 0x000fe400078e00ff */
[----:B0-----:R-:W-:Y:S01]  /*1e40*/  IMAD.MOV.U32 R7, RZ, RZ, 0x1 ;  /* 0x00000001ff077424 */ /* 0x001fe200078e00ff */
[----:B------:R-:W-:-:S04]  /*1e50*/  LOP3.LUT R0, R0, 0xffff, RZ, 0xc0, !PT ;  /* 0x0000ffff00007812 */ /* 0x000fc800078ec0ff */
[----:B------:R-:W-:Y:S01]  /*1e60*/  SHF.R.U32.HI R0, RZ, 0x5, R0 ;  /* 0x00000005ff007819 */ /* 0x000fe20000011600 */
[----:B------:R-:W0:Y:S04]  /*1e70*/  LDS R5, [UR9] ;  /* 0x00000009ff057984 */ /* 0x000e280008000800 */
[----:B------:R-:W-:Y:S01]  /*1e80*/  VIADD R2, R0, 0x10 ;  /* 0x0000001000027836 */ /* 0x000fe20000000000 */
[----:B------:R-:W-:-:S04]  /*1e90*/  SHF.L.U32 R0, R3, R0, RZ ;  /* 0x0000000003007219 */ /* 0x000fc800000006ff */
[----:B------:R-:W-:-:S04]  /*1ea0*/  SHF.L.U32 R3, R7, R2, RZ ;  /* 0x0000000207037219 */ /* 0x000fc800000006ff */
[----:B------:R-:W-:-:S04]  /*1eb0*/  LOP3.LUT R0, R3, R0, RZ, 0xfc, !PT ;  /* 0x0000000003007212 */ /* 0x000fc800078efcff */
[C---:B------:R-:W-:Y:S02]  /*1ec0*/  LOP3.LUT R2, R0.reuse, 0xffff, RZ, 0xc0, !PT ;  /* 0x0000ffff00027812 */ /* 0x040fe400078ec0ff */
[----:B0-----:R-:W-:-:S04]  /*1ed0*/  LOP3.LUT R3, R0, 0xffff, R5, 0x80, !PT ;  /* 0x0000ffff00037812 */ /* 0x001fc800078e8005 */
[----:B------:R-:W-:-:S13]  /*1ee0*/  ISETP.NE.AND P0, PT, R3, R2, PT ;  /* 0x000000020300720c */ /* 0x000fda0003f05270 */
[----:B------:R-:W-:Y:S05]  /*1ef0*/  @P0 BRA `(.L_x_9) ;  /* 0x0000000000500947 */ /* 0x000fea0003800000 */
[----:B------:R-:W-:Y:S02]  /*1f00*/  SHF.R.U32.HI R5, RZ, 0x10, R5 ;  /* 0x00000010ff057819 */ /* 0x000fe40000011605 */
[----:B------:R-:W-:-:S04]  /*1f10*/  SHF.R.U32.HI R2, RZ, 0x10, R0 ;  /* 0x00000010ff027819 */ /* 0x000fc80000011600 */
[----:B------:R-:W-:-:S04]  /*1f20*/  LOP3.LUT R5, R5, R2, RZ, 0xc0, !PT ;  /* 0x0000000205057212 */ /* 0x000fc800078ec0ff */
[----:B------:R-:W-:-:S13]  /*1f30*/  ISETP.NE.AND P0, PT, R5, R2, PT ;  /* 0x000000020500720c */ /* 0x000fda0003f05270 */
[----:B------:R-:W-:Y:S05]  /*1f40*/  @P0 BRA `(.L_x_10) ;  /* 0x0000000000300947 */ /* 0x000fea0003800000 */
[----:B------:R-:W-:Y:S01]  /*1f50*/  R2UR UR4, R0 ;  /* 0x00000000000472ca */ /* 0x000fe200000e0000 */
[----:B------:R-:W-:Y:S01]  /*1f60*/  VOTEU.ANY UR5, UPT, PT ;  /* 0x0000000000057886 */ /* 0x000fe200038e0100 */
[----:B------:R-:W0:Y:S01]  /*1f70*/  S2R R0, SR_LANEID ;  /* 0x0000000000007919 */ /* 0x000e220000000000 */
[----:B------:R-:W-:-:S10]  /*1f80*/  UFLO.U32 UR5, UR5 ;  /* 0x00000005000572bd */ /* 0x000fd400080e0000 */
[----:B------:R-:W-:-:S06]  /*1f90*/  ULOP3.LUT UR4, URZ, UR4, URZ, 0x33, !UPT ;  /* 0x00000004ff047292 */ /* 0x000fcc000f8e33ff */
[----:B------:R-:W-:-:S04]  /*1fa0*/  IMAD.U32 R2, RZ, RZ, UR4 ;  /* 0x00000004ff027e24 */ /* 0x000fc8000f8e00ff */
[----:B------:R-:W1:Y:S02]  /*1fb0*/  REDUX UR6, R2 ;  /* 0x00000000020673c4 */ /* 0x000e640000000000 */
[----:B------:R2:W-:Y:S01]  /*1fc0*/  UTCATOMSWS.AND URZ, UR4 ;  /* 0x0000000400ff79e3 */ /* 0x0005e20008000000 */
[----:B0-----:R-:W-:Y:S01]  /*1fd0*/  ISETP.EQ.U32.AND P0, PT, R0, UR5, PT ;  /* 0x0000000500007c0c */ /* 0x001fe2000bf02070 */
[----:B-1----:R-:W-:-:S12]  /*1fe0*/  IMAD.U32 R0, RZ, RZ, UR6 ;  /* 0x00000006ff007e24 */ /* 0x002fd8000f8e00ff */
[----:B------:R2:W-:Y:S01]  /*1ff0*/  @P0 ATOMS.AND RZ, [UR9], R0 ;  /* 0x00000000ffff098c */ /* 0x0005e2000a800009 */
[----:B------:R-:W-:Y:S05]  /*2000*/  BRA `(.L_x_8) ;  /* 0x0000000000147947 */ /* 0x000fea0003800000 */
.L_x_10:
[----:B------:R-:W-:-:S07]  /*2010*/  MOV R2, 0x2030 ;  /* 0x0000203000027802 */ /* 0x000fce0000000f00 */
[----:B------:R-:W-:Y:S05]  /*2020*/  CALL.REL.NOINC `($__internal_0_$__cuda_sm10x_tcgen05_guardrail_trap_col_being_dealloced_not_returned_by_alloc) ;  /* 0x0000000000207944 */ /* 0x000fea0003c00000 */
[----:B------:R-:W-:Y:S05]  /*2030*/  BRA `(.L_x_8) ;  /* 0x0000000000087947 */ /* 0x000fea0003800000 */
.L_x_9:
[----:B------:R-:W-:-:S07]  /*2040*/  MOV R2, 0x2060 ;  /* 0x0000206000027802 */ /* 0x000fce0000000f00 */
[----:B------:R-:W-:Y:S05]  /*2050*/  CALL.REL.NOINC `($__internal_2_$__cuda_sm10x_tcgen05_guardrail_trap_unallocated_columns_being_dealloced) ;  /* 0x00000000002c7944 */ /* 0x000fea0003c00000 */
.L_x_8:
[----:B------:R-:W-:Y:S01]  /*2060*/  NOP ;  /* 0x0000000000007918 */ /* 0x000fe20000000000 */
[----:B--2---:R-:W-:Y:S05]  /*2070*/  EXIT ;  /* 0x000000000000794d */ /* 0x004fea0003800000 */
.L_x_7:
[----:B------:R-:W0:Y:S02]  /*2080*/  SYNCS.PHASECHK.TRANS64.TRYWAIT P0, [UR10+0x2000], RZ ;  /* 0x002000ffff0075a7 */ /* 0x000e24000800110a */
[----:B0-----:R-:W-:Y:S05]  /*2090*/  @!P0 BRA `(.L_x_7) ;  /* 0xfffffffc00f88947 */ /* 0x001fea000383ffff */
[----:B------:R-:W-:Y:S05]  /*20a0*/  BRA `(.L_x_11) ;  /* 0xfffffff0002c7947 */ /* 0x000fea000383ffff */
        .weak           $__internal_0_$__cuda_sm10x_tcgen05_guardrail_trap_col_being_dealloced_not_returned_by_alloc
        .type           $__internal_0_$__cuda_sm10x_tcgen05_guardrail_trap_col_being_dealloced_not_returned_by_alloc,@function
        .size           $__internal_0_$__cuda_sm10x_tcgen05_guardrail_trap_col_being_dealloced_not_returned_by_alloc,($__internal_1_$__cuda_sm10x_tcgen05_guardrail_trap_phase_invalid_during_alloc - $__internal_0_$__cuda_sm10x_tcgen05_guardrail_trap_col_being_dealloced_not_returned_by_alloc)
$__internal_0_$__cuda_sm10x_tcgen05_guardrail_trap_col_being_dealloced_not_returned_by_alloc:
[----:B------:R-:W-:Y:S05]  /*20b0*/  BPT.TRAP 0x1 ;  /* 0x000000040000795c */ /* 0x000fea0000300000 */
[----:B------:R-:W-:-:S04]  /*20c0*/  IMAD.MOV.U32 R3, RZ, RZ, 0x0 ;  /* 0x00000000ff037424 */ /* 0x000fc800078e00ff */
[----:B------:R-:W-:Y:S05]  /*20d0*/  RET.REL.NODEC R2 `(gluon_mma) ;  /* 0xffffffdc02c87950 */ /* 0x000fea0003c3ffff */
        .weak           $__internal_1_$__cuda_sm10x_tcgen05_guardrail_trap_phase_invalid_during_alloc
        .type           $__internal_1_$__cuda_sm10x_tcgen05_guardrail_trap_phase_invalid_during_alloc,@function
        .size           $__internal_1_$__cuda_sm10x_tcgen05_guardrail_trap_phase_invalid_during_alloc,($__internal_2_$__cuda_sm10x_tcgen05_guardrail_trap_unallocated_columns_being_dealloced - $__internal_1_$__cuda_sm10x_tcgen05_guardrail_trap_phase_invalid_during_alloc)
$__internal_1_$__cuda_sm10x_tcgen05_guardrail_trap_phase_invalid_during_alloc:
[----:B------:R-:W-:Y:S05]  /*20e0*/  BPT.TRAP 0x1 ;  /* 0x000000040000795c */ /* 0x000fea0000300000 */
[----:B------:R-:W-:-:S04]  /*20f0*/  IMAD.MOV.U32 R5, RZ, RZ, 0x0 ;  /* 0x00000000ff057424 */ /* 0x000fc800078e00ff */
[----:B------:R-:W-:Y:S05]  /*2100*/  RET.REL.NODEC R4 `(gluon_mma) ;  /* 0xffffffdc04bc7950 */ /* 0x000fea0003c3ffff */
        .weak           $__internal_2_$__cuda_sm10x_tcgen05_guardrail_trap_unallocated_columns_being_dealloced
        .type           $__internal_2_$__cuda_sm10x_tcgen05_guardrail_trap_unallocated_columns_being_dealloced,@function
        .size           $__internal_2_$__cuda_sm10x_tcgen05_guardrail_trap_unallocated_columns_being_dealloced,(.L_x_15 - $__internal_2_$__cuda_sm10x_tcgen05_guardrail_trap_unallocated_columns_being_dealloced)
$__internal_2_$__cuda_sm10x_tcgen05_guardrail_trap_unallocated_columns_being_dealloced:
[----:B------:R-:W-:Y:S05]  /*2110*/  BPT.TRAP 0x1 ;  /* 0x000000040000795c */ /* 0x000fea0000300000 */
[----:B------:R-:W-:-:S04]  /*2120*/  IMAD.MOV.U32 R3, RZ, RZ, 0x0 ;  /* 0x00000000ff037424 */ /* 0x000fc800078e00ff */
[----:B------:R-:W-:Y:S05]  /*2130*/  RET.REL.NODEC R2 `(gluon_mma) ;  /* 0xffffffdc02b07950 */ /* 0x000fea0003c3ffff */
.L_x_12:
[----:B------:R-:W-:-:S00]  /*2140*/  BRA `(.L_x_12) ;  /* 0xfffffffc00fc7947 */ /* 0x000fc0000383ffff */
[----:B------:R-:W-:-:S00]  /*2150*/  NOP ;  /* 0x0000000000007918 */ /* 0x000fc00000000000 */
        /* <DEDUP_REMOVED lines=10> */
.L_x_15:


//--------------------- .nv.shared.gluon_mma      --------------------------
	.section	.nv.shared.gluon_mma,"aw",@nobits
	.sectionflags	@""
	.align	16
	.zero		1024


//--------------------- .nv.shared.reserved.0     --------------------------
	.section	.nv.shared.reserved.0,"aw",@nobits
	.align	8
	.weak		__nv_reservedSMEM_offset_0_alias
	.size		__nv_reservedSMEM_offset_0_alias, 0, 64
	.other		__nv_reservedSMEM_offset_0_alias,@"STO_CUDA_RESERVED_SHARED STV_DEFAULT"
__nv_reservedSMEM_offset_0_alias:
	.zero		0
.nv.shared.reserved.0:
	.zero		64
	.weak		__nv_reservedSMEM_allocation_phase
	.type		__nv_reservedSMEM_allocation_phase,@object
	.size		__nv_reservedSMEM_allocation_phase,(.L_0 - __nv_reservedSMEM_allocation_phase)
__nv_reservedSMEM_allocation_phase:
	.zero		1
.L_0:
	.zero		7
	.weak		__nv_reservedSMEM_devtool_atexit_pc
	.type		__nv_reservedSMEM_devtool_atexit_pc,@object
	.size		__nv_reservedSMEM_devtool_atexit_pc,(__nv_reservedSMEM_allocation_mask - __nv_reservedSMEM_devtool_atexit_pc)
__nv_reservedSMEM_devtool_atexit_pc:
	.zero		8
	.weak		__nv_reservedSMEM_allocation_mask
	.type		__nv_reservedSMEM_allocation_mask,@object
	.size		__nv_reservedSMEM_allocation_mask,(.L_2 - __nv_reservedSMEM_allocation_mask)
__nv_reservedSMEM_allocation_mask:
	.zero		4
.L_2:


//--------------------- .nv.constant0.gluon_mma   --------------------------
	.section	.nv.constant0.gluon_mma,"a",@progbits
	.sectionflags	@""
	.align	4
.nv.constant0.gluon_mma:
	.zero		936


//--------------------- SYMBOLS --------------------------

	.type		.nv.reservedSmem.offset0,@object
	.size		.nv.reservedSmem.offset0,0x4
	.type		.nv.reservedSmem.cap,@object
	.size		.nv.reservedSmem.cap,0x4
